//
// Generated by NVIDIA NVVM Compiler
//
// Compiler Build ID: CL-36424714
// Cuda compilation tools, release 13.0, V13.0.88
// Based on NVVM 20.0.0
//

.version 9.0
.target sm_100
.address_size 64

	// .globl	_Z20flashAttentionKernelPfS_S_S_iiiii
// _ZZ20flashAttentionKernelPfS_S_S_iiiiiE3s_Q has been demoted
// _ZZ20flashAttentionKernelPfS_S_S_iiiiiE3s_K has been demoted
// _ZZ20flashAttentionKernelPfS_S_S_iiiiiE3s_V has been demoted
// _ZZ20flashAttentionKernelPfS_S_S_iiiiiE9s_softmax has been demoted
// _ZZ20flashAttentionKernelPfS_S_S_iiiiiE5s_max has been demoted

.visible .entry _Z20flashAttentionKernelPfS_S_S_iiiii(
	.param .u64 .ptr .align 1 _Z20flashAttentionKernelPfS_S_S_iiiii_param_0,
	.param .u64 .ptr .align 1 _Z20flashAttentionKernelPfS_S_S_iiiii_param_1,
	.param .u64 .ptr .align 1 _Z20flashAttentionKernelPfS_S_S_iiiii_param_2,
	.param .u64 .ptr .align 1 _Z20flashAttentionKernelPfS_S_S_iiiii_param_3,
	.param .u32 _Z20flashAttentionKernelPfS_S_S_iiiii_param_4,
	.param .u32 _Z20flashAttentionKernelPfS_S_S_iiiii_param_5,
	.param .u32 _Z20flashAttentionKernelPfS_S_S_iiiii_param_6,
	.param .u32 _Z20flashAttentionKernelPfS_S_S_iiiii_param_7,
	.param .u32 _Z20flashAttentionKernelPfS_S_S_iiiii_param_8
)
{
	.reg .pred 	%p<24>;
	.reg .b32 	%r<101>;
	.reg .b32 	%f<324>;
	.reg .b64 	%rd<18>;
	// demoted variable
	.shared .align 4 .b8 _ZZ20flashAttentionKernelPfS_S_S_iiiiiE3s_Q[1024];
	// demoted variable
	.shared .align 4 .b8 _ZZ20flashAttentionKernelPfS_S_S_iiiiiE3s_K[1024];
	// demoted variable
	.shared .align 4 .b8 _ZZ20flashAttentionKernelPfS_S_S_iiiiiE3s_V[1024];
	// demoted variable
	.shared .align 4 .b8 _ZZ20flashAttentionKernelPfS_S_S_iiiiiE9s_softmax[64];
	// demoted variable
	.shared .align 4 .b8 _ZZ20flashAttentionKernelPfS_S_S_iiiiiE5s_max[64];
	ld.param.u64 	%rd3, [_Z20flashAttentionKernelPfS_S_S_iiiii_param_0];
	ld.param.u64 	%rd4, [_Z20flashAttentionKernelPfS_S_S_iiiii_param_1];
	ld.param.u64 	%rd5, [_Z20flashAttentionKernelPfS_S_S_iiiii_param_2];
	ld.param.u32 	%r33, [_Z20flashAttentionKernelPfS_S_S_iiiii_param_4];
	ld.param.u32 	%r30, [_Z20flashAttentionKernelPfS_S_S_iiiii_param_5];
	ld.param.u32 	%r31, [_Z20flashAttentionKernelPfS_S_S_iiiii_param_6];
	ld.param.u32 	%r32, [_Z20flashAttentionKernelPfS_S_S_iiiii_param_7];
	mov.u32 	%r1, %ctaid.x;
	mov.u32 	%r2, %ctaid.y;
	mov.u32 	%r34, %ctaid.z;
	div.u32 	%r3, %r34, %r33;
	mul.lo.s32 	%r35, %r3, %r33;
	sub.s32 	%r4, %r34, %r35;
	mov.u32 	%r5, %tid.x;
	mov.u32 	%r6, %tid.y;
	or.b32  	%r36, %r5, %r6;
	and.b32  	%r37, %r36, 1008;
	setp.ne.s32 	%p1, %r37, 0;
	shl.b32 	%r38, %r6, 6;
	mov.u32 	%r39, _ZZ20flashAttentionKernelPfS_S_S_iiiiiE3s_Q;
	add.s32 	%r7, %r39, %r38;
	@%p1 bra 	$L__BB0_10;
	mul.lo.s32 	%r40, %r30, %r1;
	shl.b32 	%r41, %r3, 4;
	add.s32 	%r42, %r41, %r5;
	mad.lo.s32 	%r43, %r31, %r2, %r6;
	mad.lo.s32 	%r44, %r40, %r31, %r43;
	mad.lo.s32 	%r9, %r42, %r31, %r44;
	shl.b32 	%r45, %r4, 4;
	add.s32 	%r10, %r45, %r5;
	mad.lo.s32 	%r11, %r10, %r31, %r44;
	mad.lo.s32 	%r12, %r32, %r2, %r6;
	add.s32 	%r46, %r10, %r40;
	mul.lo.s32 	%r13, %r46, %r32;
	setp.ge.s32 	%p2, %r42, %r30;
	setp.ge.s32 	%p3, %r43, %r31;
	or.pred  	%p4, %p2, %p3;
	@%p4 bra 	$L__BB0_3;
	cvta.to.global.u64 	%rd7, %rd3;
	mul.wide.s32 	%rd8, %r9, 4;
	add.s64 	%rd9, %rd7, %rd8;
	ld.global.f32 	%f55, [%rd9];
	shl.b32 	%r50, %r5, 2;
	add.s32 	%r51, %r7, %r50;
	st.shared.f32 	[%r51], %f55;
	bra.uni 	$L__BB0_4;
$L__BB0_3:
	shl.b32 	%r47, %r5, 2;
	add.s32 	%r48, %r7, %r47;
	mov.b32 	%r49, 0;
	st.shared.u32 	[%r48], %r49;
$L__BB0_4:
	setp.ge.s32 	%p5, %r43, %r31;
	setp.ge.s32 	%p6, %r10, %r30;
	or.pred  	%p7, %p6, %p5;
	@%p7 bra 	$L__BB0_6;
	cvta.to.global.u64 	%rd10, %rd4;
	mul.wide.s32 	%rd11, %r11, 4;
	add.s64 	%rd12, %rd10, %rd11;
	ld.global.f32 	%f56, [%rd12];
	mov.u32 	%r59, _ZZ20flashAttentionKernelPfS_S_S_iiiiiE3s_K;
	add.s32 	%r60, %r59, %r38;
	shl.b32 	%r61, %r5, 2;
	add.s32 	%r62, %r60, %r61;
	st.shared.f32 	[%r62], %f56;
	bra.uni 	$L__BB0_7;
$L__BB0_6:
	mov.u32 	%r53, _ZZ20flashAttentionKernelPfS_S_S_iiiiiE3s_K;
	add.s32 	%r54, %r53, %r38;
	shl.b32 	%r55, %r5, 2;
	add.s32 	%r56, %r54, %r55;
	mov.b32 	%r57, 0;
	st.shared.u32 	[%r56], %r57;
$L__BB0_7:
	setp.ge.s32 	%p8, %r10, %r30;
	setp.ge.s32 	%p9, %r12, %r32;
	or.pred  	%p10, %p8, %p9;
	@%p10 bra 	$L__BB0_9;
	add.s32 	%r69, %r13, %r12;
	cvta.to.global.u64 	%rd13, %rd5;
	mul.wide.s32 	%rd14, %r69, 4;
	add.s64 	%rd15, %rd13, %rd14;
	ld.global.f32 	%f57, [%rd15];
	mov.u32 	%r71, _ZZ20flashAttentionKernelPfS_S_S_iiiiiE3s_V;
	add.s32 	%r72, %r71, %r38;
	shl.b32 	%r73, %r5, 2;
	add.s32 	%r74, %r72, %r73;
	st.shared.f32 	[%r74], %f57;
	bra.uni 	$L__BB0_10;
$L__BB0_9:
	mov.u32 	%r64, _ZZ20flashAttentionKernelPfS_S_S_iiiiiE3s_V;
	add.s32 	%r65, %r64, %r38;
	shl.b32 	%r66, %r5, 2;
	add.s32 	%r67, %r65, %r66;
	mov.b32 	%r68, 0;
	st.shared.u32 	[%r67], %r68;
$L__BB0_10:
	bar.sync 	0;
	cvt.rn.f32.s32 	%f59, %r31;
	sqrt.rn.f32 	%f1, %f59;
	ld.shared.f32 	%f2, [%r7];
	ld.shared.f32 	%f3, [%r7+4];
	ld.shared.f32 	%f4, [%r7+8];
	ld.shared.f32 	%f5, [%r7+12];
	ld.shared.f32 	%f6, [%r7+16];
	ld.shared.f32 	%f7, [%r7+20];
	ld.shared.f32 	%f8, [%r7+24];
	ld.shared.f32 	%f9, [%r7+28];
	ld.shared.f32 	%f10, [%r7+32];
	ld.shared.f32 	%f11, [%r7+36];
	ld.shared.f32 	%f12, [%r7+40];
	ld.shared.f32 	%f13, [%r7+44];
	ld.shared.f32 	%f14, [%r7+48];
	ld.shared.f32 	%f15, [%r7+52];
	ld.shared.f32 	%f16, [%r7+56];
	ld.shared.f32 	%f17, [%r7+60];
	mov.f32 	%f323, 0fFF800000;
	mov.b32 	%r96, 64;
	mov.u32 	%r76, _ZZ20flashAttentionKernelPfS_S_S_iiiiiE3s_K;
$L__BB0_11:
	add.s32 	%r77, %r76, %r96;
	ld.shared.f32 	%f60, [%r77+-64];
	fma.rn.f32 	%f61, %f2, %f60, 0f00000000;
	ld.shared.f32 	%f62, [%r77+-60];
	fma.rn.f32 	%f63, %f3, %f62, %f61;
	ld.shared.f32 	%f64, [%r77+-56];
	fma.rn.f32 	%f65, %f4, %f64, %f63;
	ld.shared.f32 	%f66, [%r77+-52];
	fma.rn.f32 	%f67, %f5, %f66, %f65;
	ld.shared.f32 	%f68, [%r77+-48];
	fma.rn.f32 	%f69, %f6, %f68, %f67;
	ld.shared.f32 	%f70, [%r77+-44];
	fma.rn.f32 	%f71, %f7, %f70, %f69;
	ld.shared.f32 	%f72, [%r77+-40];
	fma.rn.f32 	%f73, %f8, %f72, %f71;
	ld.shared.f32 	%f74, [%r77+-36];
	fma.rn.f32 	%f75, %f9, %f74, %f73;
	ld.shared.f32 	%f76, [%r77+-32];
	fma.rn.f32 	%f77, %f10, %f76, %f75;
	ld.shared.f32 	%f78, [%r77+-28];
	fma.rn.f32 	%f79, %f11, %f78, %f77;
	ld.shared.f32 	%f80, [%r77+-24];
	fma.rn.f32 	%f81, %f12, %f80, %f79;
	ld.shared.f32 	%f82, [%r77+-20];
	fma.rn.f32 	%f83, %f13, %f82, %f81;
	ld.shared.f32 	%f84, [%r77+-16];
	fma.rn.f32 	%f85, %f14, %f84, %f83;
	ld.shared.f32 	%f86, [%r77+-12];
	fma.rn.f32 	%f87, %f15, %f86, %f85;
	ld.shared.f32 	%f88, [%r77+-8];
	fma.rn.f32 	%f89, %f16, %f88, %f87;
	ld.shared.f32 	%f90, [%r77+-4];
	fma.rn.f32 	%f91, %f17, %f90, %f89;
	div.rn.f32 	%f92, %f91, %f1;
	max.f32 	%f93, %f323, %f92;
	ld.shared.f32 	%f94, [%r77];
	fma.rn.f32 	%f95, %f2, %f94, 0f00000000;
	ld.shared.f32 	%f96, [%r77+4];
	fma.rn.f32 	%f97, %f3, %f96, %f95;
	ld.shared.f32 	%f98, [%r77+8];
	fma.rn.f32 	%f99, %f4, %f98, %f97;
	ld.shared.f32 	%f100, [%r77+12];
	fma.rn.f32 	%f101, %f5, %f100, %f99;
	ld.shared.f32 	%f102, [%r77+16];
	fma.rn.f32 	%f103, %f6, %f102, %f101;
	ld.shared.f32 	%f104, [%r77+20];
	fma.rn.f32 	%f105, %f7, %f104, %f103;
	ld.shared.f32 	%f106, [%r77+24];
	fma.rn.f32 	%f107, %f8, %f106, %f105;
	ld.shared.f32 	%f108, [%r77+28];
	fma.rn.f32 	%f109, %f9, %f108, %f107;
	ld.shared.f32 	%f110, [%r77+32];
	fma.rn.f32 	%f111, %f10, %f110, %f109;
	ld.shared.f32 	%f112, [%r77+36];
	fma.rn.f32 	%f113, %f11, %f112, %f111;
	ld.shared.f32 	%f114, [%r77+40];
	fma.rn.f32 	%f115, %f12, %f114, %f113;
	ld.shared.f32 	%f116, [%r77+44];
	fma.rn.f32 	%f117, %f13, %f116, %f115;
	ld.shared.f32 	%f118, [%r77+48];
	fma.rn.f32 	%f119, %f14, %f118, %f117;
	ld.shared.f32 	%f120, [%r77+52];
	fma.rn.f32 	%f121, %f15, %f120, %f119;
	ld.shared.f32 	%f122, [%r77+56];
	fma.rn.f32 	%f123, %f16, %f122, %f121;
	ld.shared.f32 	%f124, [%r77+60];
	fma.rn.f32 	%f125, %f17, %f124, %f123;
	div.rn.f32 	%f126, %f125, %f1;
	max.f32 	%f323, %f93, %f126;
	add.s32 	%r96, %r96, 128;
	setp.ne.s32 	%p11, %r96, 1088;
	@%p11 bra 	$L__BB0_11;
	shl.b32 	%r78, %r6, 2;
	mov.u32 	%r79, _ZZ20flashAttentionKernelPfS_S_S_iiiiiE5s_max;
	add.s32 	%r16, %r79, %r78;
	st.shared.f32 	[%r16], %f323;
	bar.sync 	0;
	setp.gt.u32 	%p12, %r6, 7;
	@%p12 bra 	$L__BB0_14;
	ld.shared.f32 	%f127, [%r16];
	ld.shared.f32 	%f128, [%r16+32];
	max.f32 	%f129, %f127, %f128;
	st.shared.f32 	[%r16], %f129;
$L__BB0_14:
	bar.sync 	0;
	setp.gt.u32 	%p13, %r6, 3;
	@%p13 bra 	$L__BB0_16;
	ld.shared.f32 	%f130, [%r16];
	ld.shared.f32 	%f131, [%r16+16];
	max.f32 	%f132, %f130, %f131;
	st.shared.f32 	[%r16], %f132;
$L__BB0_16:
	bar.sync 	0;
	setp.gt.u32 	%p14, %r6, 1;
	@%p14 bra 	$L__BB0_18;
	ld.shared.f32 	%f133, [%r16];
	ld.shared.f32 	%f134, [%r16+8];
	max.f32 	%f135, %f133, %f134;
	st.shared.f32 	[%r16], %f135;
$L__BB0_18:
	bar.sync 	0;
	setp.ne.s32 	%p15, %r6, 0;
	@%p15 bra 	$L__BB0_20;
	ld.shared.f32 	%f136, [%r16];
	ld.shared.f32 	%f137, [_ZZ20flashAttentionKernelPfS_S_S_iiiiiE5s_max+4];
	max.f32 	%f138, %f136, %f137;
	st.shared.f32 	[%r16], %f138;
$L__BB0_20:
	bar.sync 	0;
	ld.shared.f32 	%f20, [_ZZ20flashAttentionKernelPfS_S_S_iiiiiE5s_max];
	bar.sync 	0;
	ld.shared.f32 	%f21, [%r7];
	ld.shared.f32 	%f22, [%r7+4];
	ld.shared.f32 	%f23, [%r7+8];
	ld.shared.f32 	%f24, [%r7+12];
	ld.shared.f32 	%f25, [%r7+16];
	ld.shared.f32 	%f26, [%r7+20];
	ld.shared.f32 	%f27, [%r7+24];
	ld.shared.f32 	%f28, [%r7+28];
	ld.shared.f32 	%f29, [%r7+32];
	ld.shared.f32 	%f30, [%r7+36];
	ld.shared.f32 	%f31, [%r7+40];
	ld.shared.f32 	%f32, [%r7+44];
	ld.shared.f32 	%f33, [%r7+48];
	ld.shared.f32 	%f34, [%r7+52];
	ld.shared.f32 	%f35, [%r7+56];
	add.s32 	%r98, %r76, 64;
	mov.u32 	%r84, _ZZ20flashAttentionKernelPfS_S_S_iiiiiE9s_softmax;
	add.s32 	%r97, %r84, 4;
	ld.shared.f32 	%f36, [%r7+60];
	mov.b32 	%r99, 64;
$L__BB0_21:
	ld.shared.f32 	%f139, [%r98+-64];
	fma.rn.f32 	%f140, %f21, %f139, 0f00000000;
	ld.shared.f32 	%f141, [%r98+-60];
	fma.rn.f32 	%f142, %f22, %f141, %f140;
	ld.shared.f32 	%f143, [%r98+-56];
	fma.rn.f32 	%f144, %f23, %f143, %f142;
	ld.shared.f32 	%f145, [%r98+-52];
	fma.rn.f32 	%f146, %f24, %f145, %f144;
	ld.shared.f32 	%f147, [%r98+-48];
	fma.rn.f32 	%f148, %f25, %f147, %f146;
	ld.shared.f32 	%f149, [%r98+-44];
	fma.rn.f32 	%f150, %f26, %f149, %f148;
	ld.shared.f32 	%f151, [%r98+-40];
	fma.rn.f32 	%f152, %f27, %f151, %f150;
	ld.shared.f32 	%f153, [%r98+-36];
	fma.rn.f32 	%f154, %f28, %f153, %f152;
	ld.shared.f32 	%f155, [%r98+-32];
	fma.rn.f32 	%f156, %f29, %f155, %f154;
	ld.shared.f32 	%f157, [%r98+-28];
	fma.rn.f32 	%f158, %f30, %f157, %f156;
	ld.shared.f32 	%f159, [%r98+-24];
	fma.rn.f32 	%f160, %f31, %f159, %f158;
	ld.shared.f32 	%f161, [%r98+-20];
	fma.rn.f32 	%f162, %f32, %f161, %f160;
	ld.shared.f32 	%f163, [%r98+-16];
	fma.rn.f32 	%f164, %f33, %f163, %f162;
	ld.shared.f32 	%f165, [%r98+-12];
	fma.rn.f32 	%f166, %f34, %f165, %f164;
	ld.shared.f32 	%f167, [%r98+-8];
	fma.rn.f32 	%f168, %f35, %f167, %f166;
	ld.shared.f32 	%f169, [%r98+-4];
	fma.rn.f32 	%f170, %f36, %f169, %f168;
	sub.f32 	%f171, %f170, %f20;
	div.rn.f32 	%f172, %f171, %f1;
	fma.rn.f32 	%f173, %f172, 0f3BBB989D, 0f3F000000;
	cvt.sat.f32.f32 	%f174, %f173;
	mov.f32 	%f175, 0f4B400001;
	mov.f32 	%f176, 0f437C0000;
	fma.rm.f32 	%f177, %f174, %f176, %f175;
	add.f32 	%f178, %f177, 0fCB40007F;
	neg.f32 	%f179, %f178;
	fma.rn.f32 	%f180, %f172, 0f3FB8AA3B, %f179;
	fma.rn.f32 	%f181, %f172, 0f32A57060, %f180;
	mov.b32 	%r85, %f177;
	shl.b32 	%r86, %r85, 23;
	mov.b32 	%f182, %r86;
	ex2.approx.ftz.f32 	%f183, %f181;
	mul.f32 	%f184, %f183, %f182;
	st.shared.f32 	[%r97+-4], %f184;
	ld.shared.f32 	%f185, [%r98];
	fma.rn.f32 	%f186, %f21, %f185, 0f00000000;
	ld.shared.f32 	%f187, [%r98+4];
	fma.rn.f32 	%f188, %f22, %f187, %f186;
	ld.shared.f32 	%f189, [%r98+8];
	fma.rn.f32 	%f190, %f23, %f189, %f188;
	ld.shared.f32 	%f191, [%r98+12];
	fma.rn.f32 	%f192, %f24, %f191, %f190;
	ld.shared.f32 	%f193, [%r98+16];
	fma.rn.f32 	%f194, %f25, %f193, %f192;
	ld.shared.f32 	%f195, [%r98+20];
	fma.rn.f32 	%f196, %f26, %f195, %f194;
	ld.shared.f32 	%f197, [%r98+24];
	fma.rn.f32 	%f198, %f27, %f197, %f196;
	ld.shared.f32 	%f199, [%r98+28];
	fma.rn.f32 	%f200, %f28, %f199, %f198;
	ld.shared.f32 	%f201, [%r98+32];
	fma.rn.f32 	%f202, %f29, %f201, %f200;
	ld.shared.f32 	%f203, [%r98+36];
	fma.rn.f32 	%f204, %f30, %f203, %f202;
	ld.shared.f32 	%f205, [%r98+40];
	fma.rn.f32 	%f206, %f31, %f205, %f204;
	ld.shared.f32 	%f207, [%r98+44];
	fma.rn.f32 	%f208, %f32, %f207, %f206;
	ld.shared.f32 	%f209, [%r98+48];
	fma.rn.f32 	%f210, %f33, %f209, %f208;
	ld.shared.f32 	%f211, [%r98+52];
	fma.rn.f32 	%f212, %f34, %f211, %f210;
	ld.shared.f32 	%f213, [%r98+56];
	fma.rn.f32 	%f214, %f35, %f213, %f212;
	ld.shared.f32 	%f215, [%r98+60];
	fma.rn.f32 	%f216, %f36, %f215, %f214;
	sub.f32 	%f217, %f216, %f20;
	div.rn.f32 	%f218, %f217, %f1;
	fma.rn.f32 	%f219, %f218, 0f3BBB989D, 0f3F000000;
	cvt.sat.f32.f32 	%f220, %f219;
	fma.rm.f32 	%f221, %f220, %f176, %f175;
	add.f32 	%f222, %f221, 0fCB40007F;
	neg.f32 	%f223, %f222;
	fma.rn.f32 	%f224, %f218, 0f3FB8AA3B, %f223;
	fma.rn.f32 	%f225, %f218, 0f32A57060, %f224;
	mov.b32 	%r87, %f221;
	shl.b32 	%r88, %r87, 23;
	mov.b32 	%f226, %r88;
	ex2.approx.ftz.f32 	%f227, %f225;
	mul.f32 	%f228, %f227, %f226;
	st.shared.f32 	[%r97], %f228;
	add.s32 	%r99, %r99, 128;
	add.s32 	%r98, %r98, 128;
	add.s32 	%r97, %r97, 8;
	setp.ne.s32 	%p16, %r99, 1088;
	@%p16 bra 	$L__BB0_21;
	ld.param.u64 	%rd17, [_Z20flashAttentionKernelPfS_S_S_iiiii_param_3];
	ld.shared.f32 	%f229, [_ZZ20flashAttentionKernelPfS_S_S_iiiiiE9s_softmax];
	add.f32 	%f230, %f229, 0f00000000;
	ld.shared.f32 	%f231, [_ZZ20flashAttentionKernelPfS_S_S_iiiiiE9s_softmax+4];
	add.f32 	%f232, %f230, %f231;
	ld.shared.f32 	%f233, [_ZZ20flashAttentionKernelPfS_S_S_iiiiiE9s_softmax+8];
	add.f32 	%f234, %f232, %f233;
	ld.shared.f32 	%f235, [_ZZ20flashAttentionKernelPfS_S_S_iiiiiE9s_softmax+12];
	add.f32 	%f236, %f234, %f235;
	ld.shared.f32 	%f237, [_ZZ20flashAttentionKernelPfS_S_S_iiiiiE9s_softmax+16];
	add.f32 	%f238, %f236, %f237;
	ld.shared.f32 	%f239, [_ZZ20flashAttentionKernelPfS_S_S_iiiiiE9s_softmax+20];
	add.f32 	%f240, %f238, %f239;
	ld.shared.f32 	%f241, [_ZZ20flashAttentionKernelPfS_S_S_iiiiiE9s_softmax+24];
	add.f32 	%f242, %f240, %f241;
	ld.shared.f32 	%f243, [_ZZ20flashAttentionKernelPfS_S_S_iiiiiE9s_softmax+28];
	add.f32 	%f244, %f242, %f243;
	ld.shared.f32 	%f245, [_ZZ20flashAttentionKernelPfS_S_S_iiiiiE9s_softmax+32];
	add.f32 	%f246, %f244, %f245;
	ld.shared.f32 	%f247, [_ZZ20flashAttentionKernelPfS_S_S_iiiiiE9s_softmax+36];
	add.f32 	%f248, %f246, %f247;
	ld.shared.f32 	%f249, [_ZZ20flashAttentionKernelPfS_S_S_iiiiiE9s_softmax+40];
	add.f32 	%f250, %f248, %f249;
	ld.shared.f32 	%f251, [_ZZ20flashAttentionKernelPfS_S_S_iiiiiE9s_softmax+44];
	add.f32 	%f252, %f250, %f251;
	ld.shared.f32 	%f253, [_ZZ20flashAttentionKernelPfS_S_S_iiiiiE9s_softmax+48];
	add.f32 	%f254, %f252, %f253;
	ld.shared.f32 	%f255, [_ZZ20flashAttentionKernelPfS_S_S_iiiiiE9s_softmax+52];
	add.f32 	%f256, %f254, %f255;
	ld.shared.f32 	%f257, [_ZZ20flashAttentionKernelPfS_S_S_iiiiiE9s_softmax+56];
	add.f32 	%f258, %f256, %f257;
	ld.shared.f32 	%f259, [_ZZ20flashAttentionKernelPfS_S_S_iiiiiE9s_softmax+60];
	add.f32 	%f260, %f258, %f259;
	div.rn.f32 	%f37, %f229, %f260;
	st.shared.f32 	[_ZZ20flashAttentionKernelPfS_S_S_iiiiiE9s_softmax], %f37;
	div.rn.f32 	%f38, %f231, %f260;
	st.shared.f32 	[_ZZ20flashAttentionKernelPfS_S_S_iiiiiE9s_softmax+4], %f38;
	div.rn.f32 	%f39, %f233, %f260;
	st.shared.f32 	[_ZZ20flashAttentionKernelPfS_S_S_iiiiiE9s_softmax+8], %f39;
	div.rn.f32 	%f40, %f235, %f260;
	st.shared.f32 	[_ZZ20flashAttentionKernelPfS_S_S_iiiiiE9s_softmax+12], %f40;
	div.rn.f32 	%f41, %f237, %f260;
	st.shared.f32 	[_ZZ20flashAttentionKernelPfS_S_S_iiiiiE9s_softmax+16], %f41;
	div.rn.f32 	%f42, %f239, %f260;
	st.shared.f32 	[_ZZ20flashAttentionKernelPfS_S_S_iiiiiE9s_softmax+20], %f42;
	div.rn.f32 	%f43, %f241, %f260;
	st.shared.f32 	[_ZZ20flashAttentionKernelPfS_S_S_iiiiiE9s_softmax+24], %f43;
	div.rn.f32 	%f44, %f243, %f260;
	st.shared.f32 	[_ZZ20flashAttentionKernelPfS_S_S_iiiiiE9s_softmax+28], %f44;
	div.rn.f32 	%f45, %f245, %f260;
	st.shared.f32 	[_ZZ20flashAttentionKernelPfS_S_S_iiiiiE9s_softmax+32], %f45;
	div.rn.f32 	%f46, %f247, %f260;
	st.shared.f32 	[_ZZ20flashAttentionKernelPfS_S_S_iiiiiE9s_softmax+36], %f46;
	div.rn.f32 	%f47, %f249, %f260;
	st.shared.f32 	[_ZZ20flashAttentionKernelPfS_S_S_iiiiiE9s_softmax+40], %f47;
	div.rn.f32 	%f48, %f251, %f260;
	st.shared.f32 	[_ZZ20flashAttentionKernelPfS_S_S_iiiiiE9s_softmax+44], %f48;
	div.rn.f32 	%f49, %f253, %f260;
	st.shared.f32 	[_ZZ20flashAttentionKernelPfS_S_S_iiiiiE9s_softmax+48], %f49;
	div.rn.f32 	%f50, %f255, %f260;
	st.shared.f32 	[_ZZ20flashAttentionKernelPfS_S_S_iiiiiE9s_softmax+52], %f50;
	div.rn.f32 	%f51, %f257, %f260;
	st.shared.f32 	[_ZZ20flashAttentionKernelPfS_S_S_iiiiiE9s_softmax+56], %f51;
	div.rn.f32 	%f52, %f259, %f260;
	st.shared.f32 	[_ZZ20flashAttentionKernelPfS_S_S_iiiiiE9s_softmax+60], %f52;
	shl.b32 	%r90, %r3, 4;
	add.s32 	%r23, %r90, %r5;
	mul.lo.s32 	%r24, %r32, %r2;
	mad.lo.s32 	%r91, %r30, %r1, %r23;
	mul.lo.s32 	%r25, %r91, %r32;
	cvta.to.global.u64 	%rd1, %rd17;
	mov.b32 	%r100, 0;
$L__BB0_23:
	setp.ge.s32 	%p17, %r23, %r30;
	shl.b32 	%r92, %r100, 2;
	mov.u32 	%r93, _ZZ20flashAttentionKernelPfS_S_S_iiiiiE3s_V;
	add.s32 	%r27, %r93, %r92;
	ld.shared.f32 	%f261, [%r27];
	fma.rn.f32 	%f262, %f37, %f261, 0f00000000;
	ld.shared.f32 	%f263, [%r27+64];
	fma.rn.f32 	%f264, %f38, %f263, %f262;
	ld.shared.f32 	%f265, [%r27+128];
	fma.rn.f32 	%f266, %f39, %f265, %f264;
	ld.shared.f32 	%f267, [%r27+192];
	fma.rn.f32 	%f268, %f40, %f267, %f266;
	ld.shared.f32 	%f269, [%r27+256];
	fma.rn.f32 	%f270, %f41, %f269, %f268;
	ld.shared.f32 	%f271, [%r27+320];
	fma.rn.f32 	%f272, %f42, %f271, %f270;
	ld.shared.f32 	%f273, [%r27+384];
	fma.rn.f32 	%f274, %f43, %f273, %f272;
	ld.shared.f32 	%f275, [%r27+448];
	fma.rn.f32 	%f276, %f44, %f275, %f274;
	ld.shared.f32 	%f277, [%r27+512];
	fma.rn.f32 	%f278, %f45, %f277, %f276;
	ld.shared.f32 	%f279, [%r27+576];
	fma.rn.f32 	%f280, %f46, %f279, %f278;
	ld.shared.f32 	%f281, [%r27+640];
	fma.rn.f32 	%f282, %f47, %f281, %f280;
	ld.shared.f32 	%f283, [%r27+704];
	fma.rn.f32 	%f284, %f48, %f283, %f282;
	ld.shared.f32 	%f285, [%r27+768];
	fma.rn.f32 	%f286, %f49, %f285, %f284;
	ld.shared.f32 	%f287, [%r27+832];
	fma.rn.f32 	%f288, %f50, %f287, %f286;
	ld.shared.f32 	%f289, [%r27+896];
	fma.rn.f32 	%f290, %f51, %f289, %f288;
	ld.shared.f32 	%f291, [%r27+960];
	fma.rn.f32 	%f53, %f52, %f291, %f290;
	add.s32 	%r28, %r100, %r24;
	add.s32 	%r94, %r28, %r25;
	setp.ge.s32 	%p18, %r28, %r32;
	mul.wide.s32 	%rd16, %r94, 4;
	add.s64 	%rd2, %rd1, %rd16;
	or.pred  	%p19, %p17, %p18;
	@%p19 bra 	$L__BB0_25;
	st.global.f32 	[%rd2], %f53;
$L__BB0_25:
	ld.shared.f32 	%f292, [%r27+4];
	fma.rn.f32 	%f293, %f37, %f292, 0f00000000;
	ld.shared.f32 	%f294, [%r27+68];
	fma.rn.f32 	%f295, %f38, %f294, %f293;
	ld.shared.f32 	%f296, [%r27+132];
	fma.rn.f32 	%f297, %f39, %f296, %f295;
	ld.shared.f32 	%f298, [%r27+196];
	fma.rn.f32 	%f299, %f40, %f298, %f297;
	ld.shared.f32 	%f300, [%r27+260];
	fma.rn.f32 	%f301, %f41, %f300, %f299;
	ld.shared.f32 	%f302, [%r27+324];
	fma.rn.f32 	%f303, %f42, %f302, %f301;
	ld.shared.f32 	%f304, [%r27+388];
	fma.rn.f32 	%f305, %f43, %f304, %f303;
	ld.shared.f32 	%f306, [%r27+452];
	fma.rn.f32 	%f307, %f44, %f306, %f305;
	ld.shared.f32 	%f308, [%r27+516];
	fma.rn.f32 	%f309, %f45, %f308, %f307;
	ld.shared.f32 	%f310, [%r27+580];
	fma.rn.f32 	%f311, %f46, %f310, %f309;
	ld.shared.f32 	%f312, [%r27+644];
	fma.rn.f32 	%f313, %f47, %f312, %f311;
	ld.shared.f32 	%f314, [%r27+708];
	fma.rn.f32 	%f315, %f48, %f314, %f313;
	ld.shared.f32 	%f316, [%r27+772];
	fma.rn.f32 	%f317, %f49, %f316, %f315;
	ld.shared.f32 	%f318, [%r27+836];
	fma.rn.f32 	%f319, %f50, %f318, %f317;
	ld.shared.f32 	%f320, [%r27+900];
	fma.rn.f32 	%f321, %f51, %f320, %f319;
	ld.shared.f32 	%f322, [%r27+964];
	fma.rn.f32 	%f54, %f52, %f322, %f321;
	add.s32 	%r95, %r28, 1;
	setp.ge.s32 	%p21, %r95, %r32;
	or.pred  	%p22, %p17, %p21;
	@%p22 bra 	$L__BB0_27;
	st.global.f32 	[%rd2+4], %f54;
$L__BB0_27:
	add.s32 	%r100, %r100, 2;
	setp.ne.s32 	%p23, %r100, 16;
	@%p23 bra 	$L__BB0_23;
	ret;

}


// ===== COMPILED SASS (sm_100) =====

	.target	sm_100

	.elftype	@"ET_EXEC"


//--------------------- .note.nv.tkinfo           --------------------------
	.section	.note.nv.tkinfo,"",@"SHT_NOTE"
	.sectionflags	@"SHF_NOTE_NV_TKINFO"
	.tkinfo
        /*0018*/ 	.word	0x00000002
        /*0030*/ 	.string	""
        /*0030*/ 	.string	"ptxas"
        /*0030*/ 	.string	"Cuda compilation tools, release 13.0, V13.0.88"
        /*0030*/ 	.string	"Build cuda_13.0.r13.0/compiler.36424714_0"
        /*0030*/ 	.string	"-arch sm_100 -m 64 "



//--------------------- .note.nv.cuinfo           --------------------------
	.section	.note.nv.cuinfo,"",@"SHT_NOTE"
	.sectionflags	@"SHF_NOTE_NV_CUINFO"
        /*0018*/ 	.short	0x0002
        /*001a*/ 	.short	0x0064
        /*001c*/ 	.short	0x0082
	.zero		2


//--------------------- .nv.info                  --------------------------
	.section	.nv.info,"",@"SHT_CUDA_INFO"
	.align	4


	//----- nvinfo : EIATTR_REGCOUNT
	.align		4
        /*0000*/ 	.byte	0x04, 0x2f
        /*0002*/ 	.short	(.L_1 - .L_0)
	.align		4
.L_0:
        /*0004*/ 	.word	index@(_Z20flashAttentionKernelPfS_S_S_iiiii)
        /*0008*/ 	.word	0x00000028


	//----- nvinfo : EIATTR_FRAME_SIZE
	.align		4
.L_1:
        /*000c*/ 	.byte	0x04, 0x11
        /*000e*/ 	.short	(.L_3 - .L_2)
	.align		4
.L_2:
        /*0010*/ 	.word	index@($__internal_1_$__cuda_sm3x_div_rn_noftz_f32_slowpath)
        /*0014*/ 	.word	0x00000000


	//----- nvinfo : EIATTR_FRAME_SIZE
	.align		4
.L_3:
        /*0018*/ 	.byte	0x04, 0x11
        /*001a*/ 	.short	(.L_5 - .L_4)
	.align		4
.L_4:
        /*001c*/ 	.word	index@($__internal_0_$__cuda_sm20_sqrt_rn_f32_slowpath)
        /*0020*/ 	.word	0x00000000


	//----- nvinfo : EIATTR_FRAME_SIZE
	.align		4
.L_5:
        /*0024*/ 	.byte	0x04, 0x11
        /*0026*/ 	.short	(.L_7 - .L_6)
	.align		4
.L_6:
        /*0028*/ 	.word	index@(_Z20flashAttentionKernelPfS_S_S_iiiii)
        /*002c*/ 	.word	0x00000000


	//----- nvinfo : EIATTR_MIN_STACK_SIZE
	.align		4
.L_7:
        /*0030*/ 	.byte	0x04, 0x12
        /*0032*/ 	.short	(.L_9 - .L_8)
	.align		4
.L_8:
        /*0034*/ 	.word	index@(_Z20flashAttentionKernelPfS_S_S_iiiii)
        /*0038*/ 	.word	0x00000000
.L_9:


//--------------------- .nv.compat                --------------------------
	.section	.nv.compat,"",@"SHT_CUDA_COMPAT_INFO"
	.align	4
        /*0000*/ 	.byte	0x02, 0x09, 0x00, 0x00, 0x02, 0x02, 0x01, 0x00, 0x02, 0x05, 0x05, 0x00, 0x03, 0x07, 0x01, 0x01
        /*0010*/ 	.byte	0x02, 0x03, 0x00, 0x00, 0x02, 0x06, 0x01, 0x00, 0x04, 0x0b, 0x08, 0x00, 0x01, 0x00, 0x00, 0x00
        /*0020*/ 	.byte	0x00, 0x00, 0x00, 0x00


//--------------------- .nv.info._Z20flashAttentionKernelPfS_S_S_iiiii --------------------------
	.section	.nv.info._Z20flashAttentionKernelPfS_S_S_iiiii,"",@"SHT_CUDA_INFO"
	.sectionflags	@""
	.align	4


	//----- nvinfo : EIATTR_CUDA_API_VERSION
	.align		4
        /*0000*/ 	.byte	0x04, 0x37
        /*0002*/ 	.short	(.L_11 - .L_10)
.L_10:
        /*0004*/ 	.word	0x00000082


	//----- nvinfo : EIATTR_KPARAM_INFO
	.align		4
.L_11:
        /*0008*/ 	.byte	0x04, 0x17
        /*000a*/ 	.short	(.L_13 - .L_12)
.L_12:
        /*000c*/ 	.word	0x00000000
        /*0010*/ 	.short	0x0008
        /*0012*/ 	.short	0x0030
        /*0014*/ 	.byte	0x00, 0xf0, 0x11, 0x00


	//----- nvinfo : EIATTR_KPARAM_INFO
	.align		4
.L_13:
        /*0018*/ 	.byte	0x04, 0x17
        /*001a*/ 	.short	(.L_15 - .L_14)
.L_14:
        /*001c*/ 	.word	0x00000000
        /*0020*/ 	.short	0x0007
        /*0022*/ 	.short	0x002c
        /*0024*/ 	.byte	0x00, 0xf0, 0x11, 0x00


	//----- nvinfo : EIATTR_KPARAM_INFO
	.align		4
.L_15:
        /*0028*/ 	.byte	0x04, 0x17
        /*002a*/ 	.short	(.L_17 - .L_16)
.L_16:
        /*002c*/ 	.word	0x00000000
        /*0030*/ 	.short	0x0006
        /*0032*/ 	.short	0x0028
        /*0034*/ 	.byte	0x00, 0xf0, 0x11, 0x00


	//----- nvinfo : EIATTR_KPARAM_INFO
	.align		4
.L_17:
        /*0038*/ 	.byte	0x04, 0x17
        /*003a*/ 	.short	(.L_19 - .L_18)
.L_18:
        /*003c*/ 	.word	0x00000000
        /*0040*/ 	.short	0x0005
        /*0042*/ 	.short	0x0024
        /*0044*/ 	.byte	0x00, 0xf0, 0x11, 0x00


	//----- nvinfo : EIATTR_KPARAM_INFO
	.align		4
.L_19:
        /*0048*/ 	.byte	0x04, 0x17
        /*004a*/ 	.short	(.L_21 - .L_20)
.L_20:
        /*004c*/ 	.word	0x00000000
        /*0050*/ 	.short	0x0004
        /*0052*/ 	.short	0x0020
        /*0054*/ 	.byte	0x00, 0xf0, 0x11, 0x00


	//----- nvinfo : EIATTR_KPARAM_INFO
	.align		4
.L_21:
        /*0058*/ 	.byte	0x04, 0x17
        /*005a*/ 	.short	(.L_23 - .L_22)
.L_22:
        /*005c*/ 	.word	0x00000000
        /*0060*/ 	.short	0x0003
        /*0062*/ 	.short	0x0018
        /*0064*/ 	.byte	0x00, 0xf5, 0x21, 0x00


	//----- nvinfo : EIATTR_KPARAM_INFO
	.align		4
.L_23:
        /*0068*/ 	.byte	0x04, 0x17
        /*006a*/ 	.short	(.L_25 - .L_24)
.L_24:
        /*006c*/ 	.word	0x00000000
        /*0070*/ 	.short	0x0002
        /*0072*/ 	.short	0x0010
        /*0074*/ 	.byte	0x00, 0xf5, 0x21, 0x00


	//----- nvinfo : EIATTR_KPARAM_INFO
	.align		4
.L_25:
        /*0078*/ 	.byte	0x04, 0x17
        /*007a*/ 	.short	(.L_27 - .L_26)
.L_26:
        /*007c*/ 	.word	0x00000000
        /*0080*/ 	.short	0x0001
        /*0082*/ 	.short	0x0008
        /*0084*/ 	.byte	0x00, 0xf5, 0x21, 0x00


	//----- nvinfo : EIATTR_KPARAM_INFO
	.align		4
.L_27:
        /*0088*/ 	.byte	0x04, 0x17
        /*008a*/ 	.short	(.L_29 - .L_28)
.L_28:
        /*008c*/ 	.word	0x00000000
        /*0090*/ 	.short	0x0000
        /*0092*/ 	.short	0x0000
        /*0094*/ 	.byte	0x00, 0xf5, 0x21, 0x00


	//----- nvinfo : EIATTR_SPARSE_MMA_MASK
	.align		4
.L_29:
        /*0098*/ 	.byte	0x03, 0x50
        /*009a*/ 	.short	0x0000


	//----- nvinfo : EIATTR_MAXREG_COUNT
	.align		4
        /*009c*/ 	.byte	0x03, 0x1b
        /*009e*/ 	.short	0x00ff


	//----- nvinfo : EIATTR_NUM_BARRIERS
	.align		4
        /*00a0*/ 	.byte	0x02, 0x4c
        /*00a2*/ 	.byte	0x01
	.zero		1


	//----- nvinfo : EIATTR_MERCURY_ISA_VERSION
	.align		4
        /*00a4*/ 	.byte	0x03, 0x5f
        /*00a6*/ 	.short	0x0101


	//----- nvinfo : EIATTR_VRC_CTA_INIT_COUNT
	.align		4
        /*00a8*/ 	.byte	0x02, 0x4a
	.zero		1
	.zero		1


	//----- nvinfo : EIATTR_EXIT_INSTR_OFFSETS
	.align		4
        /*00ac*/ 	.byte	0x04, 0x1c
        /*00ae*/ 	.short	(.L_31 - .L_30)


	//   ....[0]....
.L_30:
        /*00b0*/ 	.word	0x00002900


	//----- nvinfo : EIATTR_CRS_STACK_SIZE
	.align		4
.L_31:
        /*00b4*/ 	.byte	0x04, 0x1e
        /*00b6*/ 	.short	(.L_33 - .L_32)
.L_32:
        /*00b8*/ 	.word	0x00000000


	//----- nvinfo : EIATTR_CBANK_PARAM_SIZE
	.align		4
.L_33:
        /*00bc*/ 	.byte	0x03, 0x19
        /*00be*/ 	.short	0x0034


	//----- nvinfo : EIATTR_PARAM_CBANK
	.align		4
        /*00c0*/ 	.byte	0x04, 0x0a
        /*00c2*/ 	.short	(.L_35 - .L_34)
	.align		4
.L_34:
        /*00c4*/ 	.word	index@(.nv.constant0._Z20flashAttentionKernelPfS_S_S_iiiii)
        /*00c8*/ 	.short	0x0380
        /*00ca*/ 	.short	0x0034


	//----- nvinfo : EIATTR_SW_WAR
	.align		4
.L_35:
        /*00cc*/ 	.byte	0x04, 0x36
        /*00ce*/ 	.short	(.L_37 - .L_36)
.L_36:
        /*00d0*/ 	.word	0x00000008
.L_37:


//--------------------- .nv.callgraph             --------------------------
	.section	.nv.callgraph,"",@"SHT_CUDA_CALLGRAPH"
	.align	4
	.sectionentsize	8
	.align		4
        /*0000*/ 	.word	0x00000000
	.align		4
        /*0004*/ 	.word	0xffffffff
	.align		4
        /*0008*/ 	.word	0x00000000
	.align		4
        /*000c*/ 	.word	0xfffffffe
	.align		4
        /*0010*/ 	.word	0x00000000
	.align		4
        /*0014*/ 	.word	0xfffffffd
	.align		4
        /*0018*/ 	.word	0x00000000
	.align		4
        /*001c*/ 	.word	0xfffffffc


//--------------------- .text._Z20flashAttentionKernelPfS_S_S_iiiii --------------------------
	.section	.text._Z20flashAttentionKernelPfS_S_S_iiiii,"ax",@progbits
	.align	128
        .global         _Z20flashAttentionKernelPfS_S_S_iiiii
        .type           _Z20flashAttentionKernelPfS_S_S_iiiii,@function
        .size           _Z20flashAttentionKernelPfS_S_S_iiiii,(.L_x_45 - _Z20flashAttentionKernelPfS_S_S_iiiii)
        .other          _Z20flashAttentionKernelPfS_S_S_iiiii,@"STO_CUDA_ENTRY STV_DEFAULT"
_Z20flashAttentionKernelPfS_S_S_iiiii:
.text._Z20flashAttentionKernelPfS_S_S_iiiii:
[----:B------:R-:W-:Y:S08]  /*0000*/  LDC R1, c[0x0][0x37c] ;  /* 0x0000df00ff017b82 */ /* 0x000ff00000000800 */
[----:B------:R-:W0:Y:S01]  /*0010*/  LDC R5, c[0x0][0x3a0] ;  /* 0x0000e800ff057b82 */ /* 0x000e220000000800 */
[----:B------:R-:W1:Y:S01]  /*0020*/  S2R R33, SR_TID.Y ;  /* 0x0000000000217919 */ /* 0x000e620000002200 */
[----:B------:R-:W-:Y:S01]  /*0030*/  UMOV UR6, 0x400 ;  /* 0x0000040000067882 */ /* 0x000fe20000000000 */
[----:B------:R-:W2:Y:S01]  /*0040*/  LDCU.64 UR8, c[0x0][0x358] ;  /* 0x00006b00ff0877ac */ /* 0x000ea20008000a00 */
[----:B------:R-:W-:Y:S04]  /*0050*/  BSSY.RECONVERGENT B0, `(.L_x_0) ;  /* 0x0000047000007945 */ /* 0x000fe80003800200 */
[----:B------:R-:W-:Y:S08]  /*0060*/  S2UR UR5, SR_CTAID.Z ;  /* 0x00000000000579c3 */ /* 0x000ff00000002700 */
[----:B------:R-:W3:Y:S01]  /*0070*/  S2UR UR7, SR_CgaCtaId ;  /* 0x00000000000779c3 */ /* 0x000ee20000008800 */
[----:B0-----:R-:W0:Y:S01]  /*0080*/  I2F.U32.RP R0, R5 ;  /* 0x0000000500007306 */ /* 0x001e220000209000 */
[----:B------:R-:W-:-:S06]  /*0090*/  ISETP.NE.U32.AND P2, PT, R5, RZ, PT ;  /* 0x000000ff0500720c */ /* 0x000fcc0003f45070 */
[----:B------:R-:W4:Y:S08]  /*00a0*/  S2UR UR10, SR_CTAID.X ;  /* 0x00000000000a79c3 */ /* 0x000f300000002500 */
[----:B------:R-:W2:Y:S01]  /*00b0*/  S2UR UR11, SR_CTAID.Y ;  /* 0x00000000000b79c3 */ /* 0x000ea20000002600 */
[----:B0-----:R-:W0:Y:S01]  /*00c0*/  MUFU.RCP R0, R0 ;  /* 0x0000000000007308 */ /* 0x001e220000001000 */
[----:B---3--:R-:W-:-:S06]  /*00d0*/  ULEA UR4, UR7, UR6, 0x18 ;  /* 0x0000000607047291 */ /* 0x008fcc000f8ec0ff */
[----:B-1----:R-:W-:Y:S02]  /*00e0*/  LEA R32, R33, UR4, 0x6 ;  /* 0x0000000421207c11 */ /* 0x002fe4000f8e30ff */
[----:B0-----:R-:W-:Y:S02]  /*00f0*/  IADD3 R2, PT, PT, R0, 0xffffffe, RZ ;  /* 0x0ffffffe00027810 */ /* 0x001fe40007ffe0ff */
[----:B------:R-:W0:Y:S02]  /*0100*/  S2R R0, SR_TID.X ;  /* 0x0000000000007919 */ /* 0x000e240000002100 */
[----:B------:R1:W3:Y:S02]  /*0110*/  F2I.FTZ.U32.TRUNC.NTZ R3, R2 ;  /* 0x0000000200037305 */ /* 0x0002e4000021f000 */
[----:B-1----:R-:W-:Y:S01]  /*0120*/  HFMA2 R2, -RZ, RZ, 0, 0 ;  /* 0x00000000ff027431 */ /* 0x002fe200000001ff */
[----:B---3--:R-:W-:-:S05]  /*0130*/  IADD3 R4, PT, PT, RZ, -R3, RZ ;  /* 0x80000003ff047210 */ /* 0x008fca0007ffe0ff */
[----:B------:R-:W-:-:S04]  /*0140*/  IMAD R7, R4, R5, RZ ;  /* 0x0000000504077224 */ /* 0x000fc800078e02ff */
[----:B------:R-:W-:-:S06]  /*0150*/  IMAD.HI.U32 R3, R3, R7, R2 ;  /* 0x0000000703037227 */ /* 0x000fcc00078e0002 */
[----:B------:R-:W-:-:S05]  /*0160*/  IMAD.HI.U32 R3, R3, UR5, RZ ;  /* 0x0000000503037c27 */ /* 0x000fca000f8e00ff */
[----:B------:R-:W-:-:S05]  /*0170*/  IADD3 R4, PT, PT, -R3, RZ, RZ ;  /* 0x000000ff03047210 */ /* 0x000fca0007ffe1ff */
[----:B------:R-:W-:-:S05]  /*0180*/  IMAD R4, R5, R4, UR5 ;  /* 0x0000000505047e24 */ /* 0x000fca000f8e0204 */
[----:B------:R-:W-:-:S13]  /*0190*/  ISETP.GE.U32.AND P0, PT, R4, R5, PT ;  /* 0x000000050400720c */ /* 0x000fda0003f06070 */
[-C--:B------:R-:W-:Y:S02]  /*01a0*/  @P0 IADD3 R4, PT, PT, R4, -R5.reuse, RZ ;  /* 0x8000000504040210 */ /* 0x080fe40007ffe0ff */
[----:B------:R-:W-:Y:S02]  /*01b0*/  @P0 IADD3 R3, PT, PT, R3, 0x1, RZ ;  /* 0x0000000103030810 */ /* 0x000fe40007ffe0ff */
[----:B------:R-:W-:Y:S02]  /*01c0*/  ISETP.GE.U32.AND P1, PT, R4, R5, PT ;  /* 0x000000050400720c */ /* 0x000fe40003f26070 */
[----:B0-----:R-:W-:-:S11]  /*01d0*/  LOP3.LUT P0, RZ, R0, 0x3f0, R33, 0xc8, !PT ;  /* 0x000003f000ff7812 */ /* 0x001fd6000780c821 */
[----:B------:R-:W-:Y:S02]  /*01e0*/  @P1 IADD3 R3, PT, PT, R3, 0x1, RZ ;  /* 0x0000000103031810 */ /* 0x000fe40007ffe0ff */
[----:B------:R-:W-:-:S04]  /*01f0*/  @!P2 LOP3.LUT R3, RZ, R5, RZ, 0x33, !PT ;  /* 0x00000005ff03a212 */ /* 0x000fc800078e33ff */
[----:B------:R-:W-:-:S05]  /*0200*/  IADD3 R2, PT, PT, -R3, RZ, RZ ;  /* 0x000000ff03027210 */ /* 0x000fca0007ffe1ff */
[----:B------:R-:W-:Y:S01]  /*0210*/  IMAD R5, R5, R2, UR5 ;  /* 0x0000000505057e24 */ /* 0x000fe2000f8e0202 */
[----:B--2-4-:R-:W-:Y:S06]  /*0220*/  @P0 BRA `(.L_x_1) ;  /* 0x0000000000a40947 */ /* 0x014fec0003800000 */
[----:B------:R-:W0:Y:S01]  /*0230*/  LDC.64 R14, c[0x0][0x3a8] ;  /* 0x0000ea00ff0e7b82 */ /* 0x000e220000000a00 */
[----:B------:R-:W1:Y:S01]  /*0240*/  LDCU UR4, c[0x0][0x3a4] ;  /* 0x00007480ff0477ac */ /* 0x000e620008000800 */
[-C--:B------:R-:W-:Y:S02]  /*0250*/  LEA R11, R3, R0.reuse, 0x4 ;  /* 0x00000000030b7211 */ /* 0x080fe400078e20ff */
[----:B------:R-:W-:Y:S01]  /*0260*/  LEA R2, R5, R0, 0x4 ;  /* 0x0000000005027211 */ /* 0x000fe200078e20ff */
[--C-:B0-----:R-:W-:Y:S02]  /*0270*/  IMAD R13, R14, UR11, R33.reuse ;  /* 0x0000000b0e0d7c24 */ /* 0x101fe4000f8e0221 */
[----:B------:R-:W-:-:S03]  /*0280*/  IMAD R10, R15, UR11, R33 ;  /* 0x0000000b0f0a7c24 */ /* 0x000fc6000f8e0221 */
[----:B------:R-:W-:Y:S02]  /*0290*/  ISETP.GE.AND P0, PT, R13, R14, PT ;  /* 0x0000000e0d00720c */ /* 0x000fe40003f06270 */
[----:B------:R-:W-:Y:S02]  /*02a0*/  ISETP.GE.AND P1, PT, R10, R15, PT ;  /* 0x0000000f0a00720c */ /* 0x000fe40003f26270 */
[----:B-1----:R-:W-:Y:S02]  /*02b0*/  ISETP.GE.OR P2, PT, R11, UR4, P0 ;  /* 0x000000040b007c0c */ /* 0x002fe40008746670 */
[C---:B------:R-:W-:Y:S02]  /*02c0*/  ISETP.GE.OR P0, PT, R2.reuse, UR4, P0 ;  /* 0x0000000402007c0c */ /* 0x040fe40008706670 */
[----:B------:R-:W-:Y:S01]  /*02d0*/  ISETP.GE.OR P1, PT, R2, UR4, P1 ;  /* 0x0000000402007c0c */ /* 0x000fe20008f26670 */
[----:B------:R-:W-:-:S06]  /*02e0*/  UIMAD UR4, UR10, UR4, URZ ;  /* 0x000000040a0472a4 */ /* 0x000fcc000f8e02ff */
[----:B------:R-:W-:Y:S01]  /*02f0*/  IMAD R13, R14, UR4, R13 ;  /* 0x000000040e0d7c24 */ /* 0x000fe2000f8e020d */
[C---:B------:R-:W-:Y:S01]  /*0300*/  IADD3 R12, PT, PT, R2.reuse, UR4, RZ ;  /* 0x00000004020c7c10 */ /* 0x040fe2000fffe0ff */
[----:B------:R-:W0:Y:S02]  /*0310*/  @!P2 LDC.64 R6, c[0x0][0x380] ;  /* 0x0000e000ff06ab82 */ /* 0x000e240000000a00 */
[-CC-:B------:R-:W-:Y:S02]  /*0320*/  IMAD R11, R11, R14.reuse, R13.reuse ;  /* 0x0000000e0b0b7224 */ /* 0x180fe400078e020d */
[----:B------:R-:W-:Y:S02]  /*0330*/  IMAD R13, R2, R14, R13 ;  /* 0x0000000e020d7224 */ /* 0x000fe400078e020d */
[----:B------:R-:W-:Y:S02]  /*0340*/  @!P1 IMAD R15, R12, R15, R10 ;  /* 0x0000000f0c0f9224 */ /* 0x000fe400078e020a */
[----:B------:R-:W1:Y:S08]  /*0350*/  @!P0 LDC.64 R8, c[0x0][0x388] ;  /* 0x0000e200ff088b82 */ /* 0x000e700000000a00 */
[----:B------:R-:W2:Y:S01]  /*0360*/  @!P1 LDC.64 R4, c[0x0][0x390] ;  /* 0x0000e400ff049b82 */ /* 0x000ea20000000a00 */
[----:B0-----:R-:W-:-:S06]  /*0370*/  @!P2 IMAD.WIDE R6, R11, 0x4, R6 ;  /* 0x000000040b06a825 */ /* 0x001fcc00078e0206 */
[----:B------:R-:W3:Y:S01]  /*0380*/  @!P2 LDG.E R6, desc[UR8][R6.64] ;  /* 0x000000080606a981 */ /* 0x000ee2000c1e1900 */
[----:B-1----:R-:W-:-:S06]  /*0390*/  @!P0 IMAD.WIDE R8, R13, 0x4, R8 ;  /* 0x000000040d088825 */ /* 0x002fcc00078e0208 */
[----:B------:R-:W4:Y:S01]  /*03a0*/  @!P0 LDG.E R8, desc[UR8][R8.64] ;  /* 0x0000000808088981 */ /* 0x000f22000c1e1900 */
[----:B--2---:R-:W-:-:S06]  /*03b0*/  @!P1 IMAD.WIDE R4, R15, 0x4, R4 ;  /* 0x000000040f049825 */ /* 0x004fcc00078e0204 */
[----:B------:R-:W2:Y:S01]  /*03c0*/  @!P1 LDG.E R4, desc[UR8][R4.64] ;  /* 0x0000000804049981 */ /* 0x000ea2000c1e1900 */
[----:B------:R-:W-:Y:S02]  /*03d0*/  UIADD3 UR4, UPT, UPT, UR6, 0x400, URZ ;  /* 0x0000040006047890 */ /* 0x000fe4000fffe0ff */
[----:B------:R-:W-:Y:S02]  /*03e0*/  UIADD3 UR5, UPT, UPT, UR6, 0x800, URZ ;  /* 0x0000080006057890 */ /* 0x000fe4000fffe0ff */
[----:B------:R-:W-:Y:S02]  /*03f0*/  ULEA UR4, UR7, UR4, 0x18 ;  /* 0x0000000407047291 */ /* 0x000fe4000f8ec0ff */
[----:B------:R-:W-:Y:S01]  /*0400*/  ULEA UR5, UR7, UR5, 0x18 ;  /* 0x0000000507057291 */ /* 0x000fe2000f8ec0ff */
[----:B------:R-:W-:-:S03]  /*0410*/  LEA R11, R0, R32, 0x2 ;  /* 0x00000020000b7211 */ /* 0x000fc600078e10ff */
[C---:B------:R-:W-:Y:S02]  /*0420*/  LEA R13, R33.reuse, UR4, 0x6 ;  /* 0x00000004210d7c11 */ /* 0x040fe4000f8e30ff */
[----:B------:R-:W-:Y:S02]  /*0430*/  LEA R15, R33, UR5, 0x6 ;  /* 0x00000005210f7c11 */ /* 0x000fe4000f8e30ff */
[C---:B------:R-:W-:Y:S02]  /*0440*/  LEA R13, R0.reuse, R13, 0x2 ;  /* 0x0000000d000d7211 */ /* 0x040fe400078e10ff */
[----:B------:R-:W-:Y:S01]  /*0450*/  LEA R15, R0, R15, 0x2 ;  /* 0x0000000f000f7211 */ /* 0x000fe200078e10ff */
[----:B---3--:R0:W-:Y:S04]  /*0460*/  @!P2 STS [R11], R6 ;  /* 0x000000060b00a388 */ /* 0x0081e80000000800 */
[----:B------:R0:W-:Y:S04]  /*0470*/  @P2 STS [R11], RZ ;  /* 0x000000ff0b002388 */ /* 0x0001e80000000800 */
[----:B----4-:R0:W-:Y:S04]  /*0480*/  @!P0 STS [R13], R8 ;  /* 0x000000080d008388 */ /* 0x0101e80000000800 */
[----:B------:R0:W-:Y:S04]  /*0490*/  @P0 STS [R13], RZ ;  /* 0x000000ff0d000388 */ /* 0x0001e80000000800 */
[----:B--2---:R0:W-:Y:S04]  /*04a0*/  @!P1 STS [R15], R4 ;  /* 0x000000040f009388 */ /* 0x0041e80000000800 */
[----:B------:R0:W-:Y:S02]  /*04b0*/  @P1 STS [R15], RZ ;  /* 0x000000ff0f001388 */ /* 0x0001e40000000800 */
.L_x_1:
[----:B------:R-:W-:Y:S05]  /*04c0*/  BSYNC.RECONVERGENT B0 ;  /* 0x0000000000007941 */ /* 0x000fea0003800200 */
.L_x_0:
[----:B------:R-:W1:Y:S02]  /*04d0*/  LDCU UR4, c[0x0][0x3a8] ;  /* 0x00007500ff0477ac */ /* 0x000e640008000800 */
[----:B-1----:R-:W-:-:S04]  /*04e0*/  I2FP.F32.S32 R2, UR4 ;  /* 0x0000000400027c45 */ /* 0x002fc80008201400 */
[----:B0-----:R-:W-:Y:S01]  /*04f0*/  IADD3 R4, PT, PT, R2, -0xd000000, RZ ;  /* 0xf300000002047810 */ /* 0x001fe20007ffe0ff */
[----:B------:R0:W1:Y:S01]  /*0500*/  MUFU.RSQ R5, R2 ;  /* 0x0000000200057308 */ /* 0x0000620000001400 */
[----:B------:R-:W-:Y:S02]  /*0510*/  BAR.SYNC.DEFER_BLOCKING 0x0 ;  /* 0x0000000000007b1d */ /* 0x000fe40000010000 */
[----:B------:R-:W-:-:S13]  /*0520*/  ISETP.GT.U32.AND P0, PT, R4, 0x727fffff, PT ;  /* 0x727fffff0400780c */ /* 0x000fda0003f04070 */
[----:B0-----:R-:W-:Y:S05]  /*0530*/  @!P0 BRA `(.L_x_2) ;  /* 0x00000000000c8947 */ /* 0x001fea0003800000 */
[----:B------:R-:W-:-:S07]  /*0540*/  MOV R6, 0x560 ;  /* 0x0000056000067802 */ /* 0x000fce0000000f00 */
[----:B-1----:R-:W-:Y:S05]  /*0550*/  CALL.REL.NOINC `($__internal_0_$__cuda_sm20_sqrt_rn_f32_slowpath) ;  /* 0x0000002000ec7944 */ /* 0x002fea0003c00000 */
[----:B------:R-:W-:Y:S05]  /*0560*/  BRA `(.L_x_3) ;  /* 0x0000000000107947 */ /* 0x000fea0003800000 */
.L_x_2:
[----:B-1----:R-:W-:Y:S01]  /*0570*/  FMUL.FTZ R7, R2, R5 ;  /* 0x0000000502077220 */ /* 0x002fe20000410000 */
[----:B------:R-:W-:-:S03]  /*0580*/  FMUL.FTZ R5, R5, 0.5 ;  /* 0x3f00000005057820 */ /* 0x000fc60000410000 */
[----:B------:R-:W-:-:S04]  /*0590*/  FFMA R2, -R7, R7, R2 ;  /* 0x0000000707027223 */ /* 0x000fc80000000102 */
[----:B------:R-:W-:-:S07]  /*05a0*/  FFMA R2, R2, R5, R7 ;  /* 0x0000000502027223 */ /* 0x000fce0000000007 */
.L_x_3:
[----:B------:R0:W1:Y:S01]  /*05b0*/  LDS.128 R4, [R32] ;  /* 0x0000000020047984 */ /* 0x0000620000000c00 */
[----:B------:R-:W2:Y:S01]  /*05c0*/  S2UR UR5, SR_CgaCtaId ;  /* 0x00000000000579c3 */ /* 0x000ea20000008800 */
[----:B------:R-:W-:Y:S01]  /*05d0*/  UMOV UR4, 0x400 ;  /* 0x0000040000047882 */ /* 0x000fe20000000000 */
[----:B------:R-:W-:Y:S01]  /*05e0*/  HFMA2 R34, -RZ, RZ, 0, 3.814697265625e-06 ;  /* 0x00000040ff227431 */ /* 0x000fe200000001ff */
[----:B------:R0:W3:Y:S01]  /*05f0*/  LDS.128 R12, [R32+0x10] ;  /* 0x00001000200c7984 */ /* 0x0000e20000000c00 */
[----:B------:R-:W-:Y:S01]  /*0600*/  UIADD3 UR4, UPT, UPT, UR4, 0x400, URZ ;  /* 0x0000040004047890 */ /* 0x000fe2000fffe0ff */
[----:B------:R-:W-:Y:S02]  /*0610*/  MOV R35, 0xff800000 ;  /* 0xff80000000237802 */ /* 0x000fe40000000f00 */
[----:B------:R0:W4:Y:S04]  /*0620*/  LDS.128 R16, [R32+0x20] ;  /* 0x0000200020107984 */ /* 0x0001280000000c00 */
[----:B------:R0:W0:Y:S01]  /*0630*/  LDS.128 R20, [R32+0x30] ;  /* 0x0000300020147984 */ /* 0x0000220000000c00 */
[----:B--2---:R-:W-:-:S12]  /*0640*/  ULEA UR5, UR5, UR4, 0x18 ;  /* 0x0000000405057291 */ /* 0x004fd8000f8ec0ff */
.L_x_8:
[----:B------:R-:W1:Y:S01]  /*0650*/  LDS.128 R28, [R34+UR5+-0x40] ;  /* 0xffffc005221c7984 */ /* 0x000e620008000c00 */
[----:B------:R-:W-:Y:S01]  /*0660*/  IADD3 R37, PT, PT, R34, UR5, RZ ;  /* 0x0000000522257c10 */ /* 0x000fe2000fffe0ff */
[----:B------:R-:W-:Y:S02]  /*0670*/  BSSY.RECONVERGENT B0, `(.L_x_4) ;  /* 0x0000021000007945 */ /* 0x000fe40003800200 */
[----:B------:R-:W3:Y:S04]  /*0680*/  LDS.128 R8, [R34+UR5+-0x30] ;  /* 0xffffd00522087984 */ /* 0x000ee80008000c00 */
[----:B------:R-:W4:Y:S01]  /*0690*/  LDS.128 R24, [R34+UR5+-0x20] ;  /* 0xffffe00522187984 */ /* 0x000f220008000c00 */
[----:B-1----:R-:W-:-:S04]  /*06a0*/  FFMA R28, R4, R28, RZ ;  /* 0x0000001c041c7223 */ /* 0x002fc800000000ff */
[----:B------:R-:W-:-:S04]  /*06b0*/  FFMA R29, R5, R29, R28 ;  /* 0x0000001d051d7223 */ /* 0x000fc8000000001c */
[----:B------:R-:W-:-:S04]  /*06c0*/  FFMA R30, R6, R30, R29 ;  /* 0x0000001e061e7223 */ /* 0x000fc8000000001d */
[----:B------:R-:W-:-:S04]  /*06d0*/  FFMA R31, R7, R31, R30 ;  /* 0x0000001f071f7223 */ /* 0x000fc8000000001e */
[----:B---3--:R-:W-:Y:S02]  /*06e0*/  FFMA R8, R12, R8, R31 ;  /* 0x000000080c087223 */ /* 0x008fe4000000001f */
[----:B------:R1:W0:Y:S02]  /*06f0*/  LDS.128 R28, [R34+UR5+-0x10] ;  /* 0xfffff005221c7984 */ /* 0x0002240008000c00 */
[----:B------:R-:W-:-:S04]  /*0700*/  FFMA R9, R13, R9, R8 ;  /* 0x000000090d097223 */ /* 0x000fc80000000008 */
[----:B------:R-:W-:Y:S02]  /*0710*/  FFMA R10, R14, R10, R9 ;  /* 0x0000000a0e0a7223 */ /* 0x000fe40000000009 */
[----:B------:R-:W2:Y:S01]  /*0720*/  MUFU.RCP R9, R2 ;  /* 0x0000000200097308 */ /* 0x000ea20000001000 */
[----:B-1----:R-:W-:Y:S01]  /*0730*/  IADD3 R34, PT, PT, R34, 0x80, RZ ;  /* 0x0000008022227810 */ /* 0x002fe20007ffe0ff */
[----:B------:R-:W-:-:S03]  /*0740*/  FFMA R11, R15, R11, R10 ;  /* 0x0000000b0f0b7223 */ /* 0x000fc6000000000a */
[----:B------:R-:W-:Y:S01]  /*0750*/  ISETP.NE.AND P2, PT, R34, 0x440, PT ;  /* 0x000004402200780c */ /* 0x000fe20003f45270 */
[----:B----4-:R-:W-:-:S04]  /*0760*/  FFMA R24, R16, R24, R11 ;  /* 0x0000001810187223 */ /* 0x010fc8000000000b */
[----:B------:R-:W-:-:S04]  /*0770*/  FFMA R25, R17, R25, R24 ;  /* 0x0000001911197223 */ /* 0x000fc80000000018 */
[----:B------:R-:W-:Y:S01]  /*0780*/  FFMA R26, R18, R26, R25 ;  /* 0x0000001a121a7223 */ /* 0x000fe20000000019 */
[----:B--2---:R-:W-:-:S03]  /*0790*/  FFMA R8, R9, -R2, 1 ;  /* 0x3f80000009087423 */ /* 0x004fc60000000802 */
[----:B------:R-:W-:Y:S01]  /*07a0*/  FFMA R27, R19, R27, R26 ;  /* 0x0000001b131b7223 */ /* 0x000fe2000000001a */
[----:B------:R-:W-:-:S03]  /*07b0*/  FFMA R9, R9, R8, R9 ;  /* 0x0000000809097223 */ /* 0x000fc60000000009 */
[----:B0-----:R-:W-:-:S04]  /*07c0*/  FFMA R28, R20, R28, R27 ;  /* 0x0000001c141c7223 */ /* 0x001fc8000000001b */
[----:B------:R-:W-:-:S04]  /*07d0*/  FFMA R29, R21, R29, R28 ;  /* 0x0000001d151d7223 */ /* 0x000fc8000000001c */
[----:B------:R-:W-:-:S04]  /*07e0*/  FFMA R30, R22, R30, R29 ;  /* 0x0000001e161e7223 */ /* 0x000fc8000000001d */
[----:B------:R-:W-:-:S04]  /*07f0*/  FFMA R30, R23, R31, R30 ;  /* 0x0000001f171e7223 */ /* 0x000fc8000000001e */
[----:B------:R-:W0:Y:S01]  /*0800*/  FCHK P0, R30, R2 ;  /* 0x000000021e007302 */ /* 0x000e220000000000 */
[----:B------:R-:W-:-:S04]  /*0810*/  FFMA R11, R30, R9, RZ ;  /* 0x000000091e0b7223 */ /* 0x000fc800000000ff */
[----:B------:R-:W-:-:S04]  /*0820*/  FFMA R36, R11, -R2, R30 ;  /* 0x800000020b247223 */ /* 0x000fc8000000001e */
[----:B------:R-:W-:Y:S01]  /*0830*/  FFMA R36, R9, R36, R11 ;  /* 0x0000002409247223 */ /* 0x000fe2000000000b */
[----:B0-----:R-:W-:Y:S06]  /*0840*/  @!P0 BRA `(.L_x_5) ;  /* 0x00000000000c8947 */ /* 0x001fec0003800000 */
[----:B------:R-:W-:-:S07]  /*0850*/  MOV R26, 0x870 ;  /* 0x00000870001a7802 */ /* 0x000fce0000000f00 */
[----:B------:R-:W-:Y:S05]  /*0860*/  CALL.REL.NOINC `($__internal_1_$__cuda_sm3x_div_rn_noftz_f32_slowpath) ;  /* 0x0000002000887944 */ /* 0x000fea0003c00000 */
[----:B------:R-:W-:-:S07]  /*0870*/  MOV R36, R24 ;  /* 0x0000001800247202 */ /* 0x000fce0000000f00 */
.L_x_5:
[----:B------:R-:W-:Y:S05]  /*0880*/  BSYNC.RECONVERGENT B0 ;  /* 0x0000000000007941 */ /* 0x000fea0003800200 */
.L_x_4:
[----:B------:R-:W0:Y:S01]  /*0890*/  LDS.128 R24, [R37] ;  /* 0x0000000025187984 */ /* 0x000e220000000c00 */
[----:B------:R-:W-:Y:S01]  /*08a0*/  BSSY.RECONVERGENT B0, `(.L_x_6) ;  /* 0x000001f000007945 */ /* 0x000fe20003800200 */
[----:B------:R-:W-:Y:S02]  /*08b0*/  FMNMX R35, R36, R35, !PT ;  /* 0x0000002324237209 */ /* 0x000fe40007800000 */
[----:B------:R-:W1:Y:S01]  /*08c0*/  LDS.128 R8, [R37+0x10] ;  /* 0x0000100025087984 */ /* 0x000e620000000c00 */
[----:B0-----:R-:W-:-:S04]  /*08d0*/  FFMA R24, R4, R24, RZ ;  /* 0x0000001804187223 */ /* 0x001fc800000000ff */
[----:B------:R-:W-:-:S04]  /*08e0*/  FFMA R25, R5, R25, R24 ;  /* 0x0000001905197223 */ /* 0x000fc80000000018 */
[----:B------:R-:W-:-:S04]  /*08f0*/  FFMA R26, R6, R26, R25 ;  /* 0x0000001a061a7223 */ /* 0x000fc80000000019 */
[----:B------:R-:W-:Y:S02]  /*0900*/  FFMA R29, R7, R27, R26 ;  /* 0x0000001b071d7223 */ /* 0x000fe4000000001a */
[----:B------:R-:W0:Y:S02]  /*0910*/  LDS.128 R24, [R37+0x20] ;  /* 0x0000200025187984 */ /* 0x000e240000000c00 */
[----:B-1----:R-:W-:Y:S02]  /*0920*/  FFMA R8, R12, R8, R29 ;  /* 0x000000080c087223 */ /* 0x002fe4000000001d */
[----:B------:R-:W1:Y:S02]  /*0930*/  LDS.128 R28, [R37+0x30] ;  /* 0x00003000251c7984 */ /* 0x000e640000000c00 */
[----:B------:R-:W-:-:S04]  /*0940*/  FFMA R9, R13, R9, R8 ;  /* 0x000000090d097223 */ /* 0x000fc80000000008 */
[----:B------:R-:W-:Y:S02]  /*0950*/  FFMA R10, R14, R10, R9 ;  /* 0x0000000a0e0a7223 */ /* 0x000fe40000000009 */
[----:B------:R-:W2:Y:S02]  /*0960*/  MUFU.RCP R9, R2 ;  /* 0x0000000200097308 */ /* 0x000ea40000001000 */
[----:B------:R-:W-:Y:S01]  /*0970*/  FFMA R11, R15, R11, R10 ;  /* 0x0000000b0f0b7223 */ /* 0x000fe2000000000a */
[----:B--2---:R-:W-:-:S04]  /*0980*/  FFMA R8, R9, -R2, 1 ;  /* 0x3f80000009087423 */ /* 0x004fc80000000802 */
[----:B------:R-:W-:Y:S01]  /*0990*/  FFMA R8, R9, R8, R9 ;  /* 0x0000000809087223 */ /* 0x000fe20000000009 */
[----:B0-----:R-:W-:-:S04]  /*09a0*/  FFMA R24, R16, R24, R11 ;  /* 0x0000001810187223 */ /* 0x001fc8000000000b */
[----:B------:R-:W-:-:S04]  /*09b0*/  FFMA R25, R17, R25, R24 ;  /* 0x0000001911197223 */ /* 0x000fc80000000018 */
[----:B------:R-:W-:-:S04]  /*09c0*/  FFMA R26, R18, R26, R25 ;  /* 0x0000001a121a7223 */ /* 0x000fc80000000019 */
[----:B------:R-:W-:-:S04]  /*09d0*/  FFMA R27, R19, R27, R26 ;  /* 0x0000001b131b7223 */ /* 0x000fc8000000001a */
[----:B-1----:R-:W-:-:S04]  /*09e0*/  FFMA R28, R20, R28, R27 ;  /* 0x0000001c141c7223 */ /* 0x002fc8000000001b */
        /* <DEDUP_REMOVED lines=10> */
.L_x_7:
[----:B------:R-:W-:Y:S05]  /*0a90*/  BSYNC.RECONVERGENT B0 ;  /* 0x0000000000007941 */ /* 0x000fea0003800200 */
.L_x_6:
[----:B------:R-:W-:Y:S01]  /*0aa0*/  FMNMX R35, R35, R24, !PT ;  /* 0x0000001823237209 */ /* 0x000fe20007800000 */
[----:B------:R-:W-:Y:S06]  /*0ab0*/  @P2 BRA `(.L_x_8) ;  /* 0xfffffff800e42947 */ /* 0x000fec000383ffff */
[----:B------:R-:W0:Y:S01]  /*0ac0*/  S2UR UR7, SR_CgaCtaId ;  /* 0x00000000000779c3 */ /* 0x000e220000008800 */
[----:B------:R-:W-:Y:S01]  /*0ad0*/  UMOV UR6, 0x400 ;  /* 0x0000040000067882 */ /* 0x000fe20000000000 */
[C---:B------:R-:W-:Y:S01]  /*0ae0*/  ISETP.GT.U32.AND P0, PT, R33.reuse, 0x7, PT ;  /* 0x000000072100780c */ /* 0x040fe20003f04070 */
[----:B------:R-:W-:Y:S01]  /*0af0*/  UIADD3 UR4, UPT, UPT, UR6, 0xc40, URZ ;  /* 0x00000c4006047890 */ /* 0x000fe2000fffe0ff */
[----:B------:R-:W-:Y:S01]  /*0b00*/  ISETP.GT.U32.AND P1, PT, R33, 0x3, PT ;  /* 0x000000032100780c */ /* 0x000fe20003f24070 */
[----:B------:R-:W-:Y:S02]  /*0b10*/  UIADD3 UR5, UPT, UPT, UR5, 0x40, URZ ;  /* 0x0000004005057890 */ /* 0x000fe4000fffe0ff */
[----:B0-----:R-:W-:-:S06]  /*0b20*/  ULEA UR4, UR7, UR4, 0x18 ;  /* 0x0000000407047291 */ /* 0x001fcc000f8ec0ff */
[----:B------:R-:W-:Y:S01]  /*0b30*/  LEA R20, R33, UR4, 0x2 ;  /* 0x0000000421147c11 */ /* 0x000fe2000f8e10ff */
[----:B------:R-:W-:-:S04]  /*0b40*/  ULEA UR4, UR7, UR6, 0x18 ;  /* 0x0000000607047291 */ /* 0x000fc8000f8ec0ff */
[----:B------:R-:W-:Y:S01]  /*0b50*/  STS [R20], R35 ;  /* 0x0000002314007388 */ /* 0x000fe20000000800 */
[----:B------:R-:W-:Y:S06]  /*0b60*/  BAR.SYNC.DEFER_BLOCKING 0x0 ;  /* 0x0000000000007b1d */ /* 0x000fec0000010000 */
[----:B------:R-:W-:Y:S04]  /*0b70*/  @!P0 LDS R4, [R20] ;  /* 0x0000000014048984 */ /* 0x000fe80000000800 */
[----:B------:R-:W0:Y:S02]  /*0b80*/  @!P0 LDS R5, [R20+0x20] ;  /* 0x0000200014058984 */ /* 0x000e240000000800 */
[----:B0-----:R-:W-:-:S05]  /*0b90*/  @!P0 FMNMX R5, R4, R5, !PT ;  /* 0x0000000504058209 */ /* 0x001fca0007800000 */
[----:B------:R-:W-:Y:S01]  /*0ba0*/  @!P0 STS [R20], R5 ;  /* 0x0000000514008388 */ /* 0x000fe20000000800 */
[----:B------:R-:W-:Y:S01]  /*0bb0*/  BAR.SYNC.DEFER_BLOCKING 0x0 ;  /* 0x0000000000007b1d */ /* 0x000fe20000010000 */
[----:B------:R-:W-:-:S05]  /*0bc0*/  ISETP.GT.U32.AND P0, PT, R33, 0x1, PT ;  /* 0x000000012100780c */ /* 0x000fca0003f04070 */
[----:B------:R-:W-:Y:S04]  /*0bd0*/  @!P1 LDS R4, [R20] ;  /* 0x0000000014049984 */ /* 0x000fe80000000800 */
[----:B------:R-:W0:Y:S02]  /*0be0*/  @!P1 LDS R7, [R20+0x10] ;  /* 0x0000100014079984 */ /* 0x000e240000000800 */
[----:B0-----:R-:W-:-:S05]  /*0bf0*/  @!P1 FMNMX R7, R4, R7, !PT ;  /* 0x0000000704079209 */ /* 0x001fca0007800000 */
[----:B------:R-:W-:Y:S01]  /*0c00*/  @!P1 STS [R20], R7 ;  /* 0x0000000714009388 */ /* 0x000fe20000000800 */
[----:B------:R-:W-:Y:S01]  /*0c10*/  BAR.SYNC.DEFER_BLOCKING 0x0 ;  /* 0x0000000000007b1d */ /* 0x000fe20000010000 */
[----:B------:R-:W-:-:S05]  /*0c20*/  ISETP.NE.AND P1, PT, R33, RZ, PT ;  /* 0x000000ff2100720c */ /* 0x000fca0003f25270 */
[----:B------:R-:W-:Y:S04]  /*0c30*/  @!P0 LDS R4, [R20] ;  /* 0x0000000014048984 */ /* 0x000fe80000000800 */
[----:B------:R-:W0:Y:S02]  /*0c40*/  @!P0 LDS R9, [R20+0x8] ;  /* 0x0000080014098984 */ /* 0x000e240000000800 */
[----:B0-----:R-:W-:-:S05]  /*0c50*/  @!P0 FMNMX R13, R4, R9, !PT ;  /* 0x00000009040d8209 */ /* 0x001fca0007800000 */
[----:B------:R-:W-:Y:S01]  /*0c60*/  @!P0 STS [R20], R13 ;  /* 0x0000000d14008388 */ /* 0x000fe20000000800 */
[----:B------:R-:W-:Y:S06]  /*0c70*/  BAR.SYNC.DEFER_BLOCKING 0x0 ;  /* 0x0000000000007b1d */ /* 0x000fec0000010000 */
[----:B------:R-:W-:Y:S04]  /*0c80*/  @!P1 LDS R4, [R20] ;  /* 0x0000000014049984 */ /* 0x000fe80000000800 */
[----:B------:R-:W0:Y:S02]  /*0c90*/  @!P1 LDS R5, [UR4+0xc44] ;  /* 0x000c4404ff059984 */ /* 0x000e240008000800 */
[----:B0-----:R-:W-:-:S05]  /*0ca0*/  @!P1 FMNMX R21, R4, R5, !PT ;  /* 0x0000000504159209 */ /* 0x001fca0007800000 */
[----:B------:R0:W-:Y:S01]  /*0cb0*/  @!P1 STS [R20], R21 ;  /* 0x0000001514009388 */ /* 0x0001e20000000800 */
[----:B------:R-:W-:Y:S06]  /*0cc0*/  BAR.SYNC.DEFER_BLOCKING 0x0 ;  /* 0x0000000000007b1d */ /* 0x000fec0000010000 */
[----:B------:R-:W1:Y:S01]  /*0cd0*/  LDS R33, [UR4+0xc40] ;  /* 0x000c4004ff217984 */ /* 0x000e620008000800 */
[----:B------:R-:W-:Y:S01]  /*0ce0*/  UIADD3 UR4, UPT, UPT, UR6, 0xc00, URZ ;  /* 0x00000c0006047890 */ /* 0x000fe2000fffe0ff */
[----:B------:R-:W-:Y:S03]  /*0cf0*/  BAR.SYNC.DEFER_BLOCKING 0x0 ;  /* 0x0000000000007b1d */ /* 0x000fe60000010000 */
[----:B------:R-:W-:-:S04]  /*0d00*/  ULEA UR4, UR7, UR4, 0x18 ;  /* 0x0000000407047291 */ /* 0x000fc8000f8ec0ff */
[----:B------:R-:W-:Y:S01]  /*0d10*/  UIADD3 UR4, UPT, UPT, UR4, 0x4, URZ ;  /* 0x0000000404047890 */ /* 0x000fe2000fffe0ff */
[----:B------:R-:W-:Y:S01]  /*0d20*/  UMOV UR6, 0x40 ;  /* 0x0000004000067882 */ /* 0x000fe20000000000 */
[----:B------:R0:W2:Y:S04]  /*0d30*/  LDS.128 R4, [R32] ;  /* 0x0000000020047984 */ /* 0x0000a80000000c00 */
[----:B------:R0:W3:Y:S04]  /*0d40*/  LDS.128 R8, [R32+0x10] ;  /* 0x0000100020087984 */ /* 0x0000e80000000c00 */
[----:B------:R0:W4:Y:S04]  /*0d50*/  LDS.128 R12, [R32+0x20] ;  /* 0x00002000200c7984 */ /* 0x0001280000000c00 */
[----:B------:R0:W0:Y:S02]  /*0d60*/  LDS.128 R16, [R32+0x30] ;  /* 0x0000300020107984 */ /* 0x0000240000000c00 */
.L_x_13:
[----:B------:R-:W2:Y:S01]  /*0d70*/  LDS.128 R28, [UR5+-0x40] ;  /* 0xffffc005ff1c7984 */ /* 0x000ea20008000c00 */
[----:B------:R-:W-:Y:S03]  /*0d80*/  BSSY.RECONVERGENT B0, `(.L_x_9) ;  /* 0x000001f000007945 */ /* 0x000fe60003800200 */
[----:B------:R-:W3:Y:S04]  /*0d90*/  LDS.128 R24, [UR5+-0x30] ;  /* 0xffffd005ff187984 */ /* 0x000ee80008000c00 */
[----:B0-----:R-:W4:Y:S01]  /*0da0*/  LDS.128 R20, [UR5+-0x20] ;  /* 0xffffe005ff147984 */ /* 0x001f220008000c00 */
[----:B--2---:R-:W-:-:S04]  /*0db0*/  FFMA R28, R4, R28, RZ ;  /* 0x0000001c041c7223 */ /* 0x004fc800000000ff */
[----:B------:R-:W-:-:S04]  /*0dc0*/  FFMA R29, R5, R29, R28 ;  /* 0x0000001d051d7223 */ /* 0x000fc8000000001c */
[----:B------:R-:W-:-:S04]  /*0dd0*/  FFMA R30, R6, R30, R29 ;  /* 0x0000001e061e7223 */ /* 0x000fc8000000001d */
[----:B------:R-:W-:Y:S02]  /*0de0*/  FFMA R35, R7, R31, R30 ;  /* 0x0000001f07237223 */ /* 0x000fe4000000001e */
[----:B------:R-:W0:Y:S02]  /*0df0*/  LDS.128 R28, [UR5+-0x10] ;  /* 0xfffff005ff1c7984 */ /* 0x000e240008000c00 */
[----:B---3--:R-:W-:-:S04]  /*0e00*/  FFMA R24, R8, R24, R35 ;  /* 0x0000001808187223 */ /* 0x008fc80000000023 */
[----:B------:R-:W-:-:S04]  /*0e10*/  FFMA R25, R9, R25, R24 ;  /* 0x0000001909197223 */ /* 0x000fc80000000018 */
[----:B------:R-:W-:-:S04]  /*0e20*/  FFMA R26, R10, R26, R25 ;  /* 0x0000001a0a1a7223 */ /* 0x000fc80000000019 */
[----:B------:R-:W-:-:S04]  /*0e30*/  FFMA R27, R11, R27, R26 ;  /* 0x0000001b0b1b7223 */ /* 0x000fc8000000001a */
[----:B----4-:R-:W-:-:S04]  /*0e40*/  FFMA R20, R12, R20, R27 ;  /* 0x000000140c147223 */ /* 0x010fc8000000001b */
[----:B------:R-:W-:-:S04]  /*0e50*/  FFMA R21, R13, R21, R20 ;  /* 0x000000150d157223 */ /* 0x000fc80000000014 */
[----:B------:R-:W-:Y:S02]  /*0e60*/  FFMA R22, R14, R22, R21 ;  /* 0x000000160e167223 */ /* 0x000fe40000000015 */
[----:B------:R-:W2:Y:S02]  /*0e70*/  MUFU.RCP R21, R2 ;  /* 0x0000000200157308 */ /* 0x000ea40000001000 */
[----:B------:R-:W-:-:S04]  /*0e80*/  FFMA R23, R15, R23, R22 ;  /* 0x000000170f177223 */ /* 0x000fc80000000016 */
[----:B0-----:R-:W-:-:S04]  /*0e90*/  FFMA R28, R16, R28, R23 ;  /* 0x0000001c101c7223 */ /* 0x001fc80000000017 */
[----:B------:R-:W-:Y:S01]  /*0ea0*/  FFMA R29, R17, R29, R28 ;  /* 0x0000001d111d7223 */ /* 0x000fe2000000001c */
[----:B--2---:R-:W-:-:S03]  /*0eb0*/  FFMA R20, R21, -R2, 1 ;  /* 0x3f80000015147423 */ /* 0x004fc60000000802 */
[----:B------:R-:W-:Y:S01]  /*0ec0*/  FFMA R30, R18, R30, R29 ;  /* 0x0000001e121e7223 */ /* 0x000fe2000000001d */
[----:B------:R-:W-:-:S03]  /*0ed0*/  FFMA R20, R21, R20, R21 ;  /* 0x0000001415147223 */ /* 0x000fc60000000015 */
[----:B------:R-:W-:-:S04]  /*0ee0*/  FFMA R30, R19, R31, R30 ;  /* 0x0000001f131e7223 */ /* 0x000fc8000000001e */
[----:B-1----:R-:W-:-:S04]  /*0ef0*/  FADD R30, -R33, R30 ;  /* 0x0000001e211e7221 */ /* 0x002fc80000000100 */
[----:B------:R-:W0:Y:S01]  /*0f00*/  FCHK P0, R30, R2 ;  /* 0x000000021e007302 */ /* 0x000e220000000000 */
[----:B------:R-:W-:-:S04]  /*0f10*/  FFMA R21, R20, R30, RZ ;  /* 0x0000001e14157223 */ /* 0x000fc800000000ff */
[----:B------:R-:W-:-:S04]  /*0f20*/  FFMA R22, R21, -R2, R30 ;  /* 0x8000000215167223 */ /* 0x000fc8000000001e */
[----:B------:R-:W-:Y:S01]  /*0f30*/  FFMA R24, R20, R22, R21 ;  /* 0x0000001614187223 */ /* 0x000fe20000000015 */
[----:B0-----:R-:W-:Y:S06]  /*0f40*/  @!P0 BRA `(.L_x_10) ;  /* 0x0000000000088947 */ /* 0x001fec0003800000 */
[----:B------:R-:W-:-:S07]  /*0f50*/  MOV R26, 0xf70 ;  /* 0x00000f70001a7802 */ /* 0x000fce0000000f00 */
[----:B------:R-:W-:Y:S05]  /*0f60*/  CALL.REL.NOINC `($__internal_1_$__cuda_sm3x_div_rn_noftz_f32_slowpath) ;  /* 0x0000001800c87944 */ /* 0x000fea0003c00000 */
.L_x_10:
[----:B------:R-:W-:Y:S05]  /*0f70*/  BSYNC.RECONVERGENT B0 ;  /* 0x0000000000007941 */ /* 0x000fea0003800200 */
.L_x_9:
[----:B------:R-:W-:Y:S01]  /*0f80*/  HFMA2 R21, -RZ, RZ, 0.96630859375, -0.0022525787353515625 ;  /* 0x3bbb989dff157431 */ /* 0x000fe200000001ff */
[----:B------:R-:W-:Y:S01]  /*0f90*/  MOV R23, 0x437c0000 ;  /* 0x437c000000177802 */ /* 0x000fe20000000f00 */
[----:B------:R-:W-:Y:S03]  /*0fa0*/  BSSY.RECONVERGENT B0, `(.L_x_11) ;  /* 0x0000029000007945 */ /* 0x000fe60003800200 */
[----:B------:R-:W-:-:S04]  /*0fb0*/  FFMA.SAT R20, R24, R21, 0.5 ;  /* 0x3f00000018147423 */ /* 0x000fc80000002015 */
[----:B------:R-:W-:-:S04]  /*0fc0*/  FFMA.RM R20, R20, R23, 12582913 ;  /* 0x4b40000114147423 */ /* 0x000fc80000004017 */
[C---:B------:R-:W-:Y:S01]  /*0fd0*/  FADD R21, R20.reuse, -12583039 ;  /* 0xcb40007f14157421 */ /* 0x040fe20000000000 */
[----:B------:R-:W-:-:S03]  /*0fe0*/  SHF.L.U32 R20, R20, 0x17, RZ ;  /* 0x0000001714147819 */ /* 0x000fc600000006ff */
[----:B------:R-:W-:-:S04]  /*0ff0*/  FFMA R21, R24, 1.4426950216293334961, -R21 ;  /* 0x3fb8aa3b18157823 */ /* 0x000fc80000000815 */
[----:B------:R-:W-:-:S04]  /*1000*/  FFMA R32, R24, 1.925963033500011079e-08, R21 ;  /* 0x32a5706018207823 */ /* 0x000fc80000000015 */
[----:B------:R-:W0:Y:S02]  /*1010*/  MUFU.EX2 R21, R32 ;  /* 0x0000002000157308 */ /* 0x000e240000000800 */
[----:B0-----:R-:W-:-:S05]  /*1020*/  FMUL R34, R20, R21 ;  /* 0x0000001514227220 */ /* 0x001fca0000400000 */
[----:B------:R-:W-:Y:S04]  /*1030*/  STS [UR4+-0x4], R34 ;  /* 0xfffffc22ff007988 */ /* 0x000fe80008000804 */
[----:B------:R-:W0:Y:S04]  /*1040*/  LDS.128 R28, [UR5] ;  /* 0x00000005ff1c7984 */ /* 0x000e280008000c00 */
[----:B------:R-:W1:Y:S04]  /*1050*/  LDS.128 R24, [UR5+0x10] ;  /* 0x00001005ff187984 */ /* 0x000e680008000c00 */
[----:B------:R-:W2:Y:S01]  /*1060*/  LDS.128 R20, [UR5+0x20] ;  /* 0x00002005ff147984 */ /* 0x000ea20008000c00 */
[----:B0-----:R-:W-:-:S04]  /*1070*/  FFMA R28, R4, R28, RZ ;  /* 0x0000001c041c7223 */ /* 0x001fc800000000ff */
[----:B------:R-:W-:-:S04]  /*1080*/  FFMA R29, R5, R29, R28 ;  /* 0x0000001d051d7223 */ /* 0x000fc8000000001c */
[----:B------:R-:W-:-:S04]  /*1090*/  FFMA R30, R6, R30, R29 ;  /* 0x0000001e061e7223 */ /* 0x000fc8000000001d */
[----:B------:R-:W-:Y:S02]  /*10a0*/  FFMA R35, R7, R31, R30 ;  /* 0x0000001f07237223 */ /* 0x000fe4000000001e */
[----:B------:R-:W0:Y:S02]  /*10b0*/  LDS.128 R28, [UR5+0x30] ;  /* 0x00003005ff1c7984 */ /* 0x000e240008000c00 */
[----:B-1----:R-:W-:-:S04]  /*10c0*/  FFMA R24, R8, R24, R35 ;  /* 0x0000001808187223 */ /* 0x002fc80000000023 */
[----:B------:R-:W-:-:S04]  /*10d0*/  FFMA R25, R9, R25, R24 ;  /* 0x0000001909197223 */ /* 0x000fc80000000018 */
[----:B------:R-:W-:-:S04]  /*10e0*/  FFMA R26, R10, R26, R25 ;  /* 0x0000001a0a1a7223 */ /* 0x000fc80000000019 */
[----:B------:R-:W-:-:S04]  /*10f0*/  FFMA R27, R11, R27, R26 ;  /* 0x0000001b0b1b7223 */ /* 0x000fc8000000001a */
[----:B--2---:R-:W-:-:S04]  /*1100*/  FFMA R20, R12, R20, R27 ;  /* 0x000000140c147223 */ /* 0x004fc8000000001b */
[----:B------:R-:W-:-:S04]  /*1110*/  FFMA R21, R13, R21, R20 ;  /* 0x000000150d157223 */ /* 0x000fc80000000014 */
[----:B------:R-:W-:Y:S02]  /*1120*/  FFMA R22, R14, R22, R21 ;  /* 0x000000160e167223 */ /* 0x000fe40000000015 */
[----:B------:R-:W1:Y:S02]  /*1130*/  MUFU.RCP R21, R2 ;  /* 0x0000000200157308 */ /* 0x000e640000001000 */
[----:B------:R-:W-:-:S04]  /*1140*/  FFMA R23, R15, R23, R22 ;  /* 0x000000170f177223 */ /* 0x000fc80000000016 */
[----:B0-----:R-:W-:-:S04]  /*1150*/  FFMA R28, R16, R28, R23 ;  /* 0x0000001c101c7223 */ /* 0x001fc80000000017 */
[----:B------:R-:W-:Y:S01]  /*1160*/  FFMA R29, R17, R29, R28 ;  /* 0x0000001d111d7223 */ /* 0x000fe2000000001c */
[----:B-1----:R-:W-:-:S03]  /*1170*/  FFMA R20, R21, -R2, 1 ;  /* 0x3f80000015147423 */ /* 0x002fc60000000802 */
[----:B------:R-:W-:Y:S01]  /*1180*/  FFMA R30, R18, R30, R29 ;  /* 0x0000001e121e7223 */ /* 0x000fe2000000001d */
[----:B------:R-:W-:-:S03]  /*1190*/  FFMA R20, R21, R20, R21 ;  /* 0x0000001415147223 */ /* 0x000fc60000000015 */
[----:B------:R-:W-:-:S04]  /*11a0*/  FFMA R30, R19, R31, R30 ;  /* 0x0000001f131e7223 */ /* 0x000fc8000000001e */
[----:B------:R-:W-:-:S04]  /*11b0*/  FADD R30, -R33, R30 ;  /* 0x0000001e211e7221 */ /* 0x000fc80000000100 */
[----:B------:R-:W0:Y:S01]  /*11c0*/  FCHK P0, R30, R2 ;  /* 0x000000021e007302 */ /* 0x000e220000000000 */
[----:B------:R-:W-:-:S04]  /*11d0*/  FFMA R21, R20, R30, RZ ;  /* 0x0000001e14157223 */ /* 0x000fc800000000ff */
[----:B------:R-:W-:-:S04]  /*11e0*/  FFMA R22, R21, -R2, R30 ;  /* 0x8000000215167223 */ /* 0x000fc8000000001e */
[----:B------:R-:W-:Y:S01]  /*11f0*/  FFMA R24, R20, R22, R21 ;  /* 0x0000001614187223 */ /* 0x000fe20000000015 */
[----:B0-----:R-:W-:Y:S06]  /*1200*/  @!P0 BRA `(.L_x_12) ;  /* 0x0000000000088947 */ /* 0x001fec0003800000 */
[----:B------:R-:W-:-:S07]  /*1210*/  MOV R26, 0x1230 ;  /* 0x00001230001a7802 */ /* 0x000fce0000000f00 */
[----:B------:R-:W-:Y:S05]  /*1220*/  CALL.REL.NOINC `($__internal_1_$__cuda_sm3x_div_rn_noftz_f32_slowpath) ;  /* 0x0000001800187944 */ /* 0x000fea0003c00000 */
.L_x_12:
[----:B------:R-:W-:Y:S05]  /*1230*/  BSYNC.RECONVERGENT B0 ;  /* 0x0000000000007941 */ /* 0x000fea0003800200 */
.L_x_11:
[----:B------:R-:W-:Y:S01]  /*1240*/  HFMA2 R21, -RZ, RZ, 0.96630859375, -0.0022525787353515625 ;  /* 0x3bbb989dff157431 */ /* 0x000fe200000001ff */
[----:B------:R-:W-:Y:S01]  /*1250*/  MOV R23, 0x437c0000 ;  /* 0x437c000000177802 */ /* 0x000fe20000000f00 */
[----:B------:R-:W-:Y:S02]  /*1260*/  UIADD3 UR6, UPT, UPT, UR6, 0x80, URZ ;  /* 0x0000008006067890 */ /* 0x000fe4000fffe0ff */
[----:B------:R-:W-:Y:S02]  /*1270*/  UIADD3 UR5, UPT, UPT, UR5, 0x80, URZ ;  /* 0x0000008005057890 */ /* 0x000fe4000fffe0ff */
[----:B------:R-:W-:Y:S01]  /*1280*/  UISETP.NE.AND UP0, UPT, UR6, 0x440, UPT ;  /* 0x000004400600788c */ /* 0x000fe2000bf05270 */
[----:B------:R-:W-:-:S04]  /*1290*/  FFMA.SAT R20, R24, R21, 0.5 ;  /* 0x3f00000018147423 */ /* 0x000fc80000002015 */
[----:B------:R-:W-:-:S04]  /*12a0*/  FFMA.RM R20, R20, R23, 12582913 ;  /* 0x4b40000114147423 */ /* 0x000fc80000004017 */
[C---:B------:R-:W-:Y:S01]  /*12b0*/  FADD R21, R20.reuse, -12583039 ;  /* 0xcb40007f14157421 */ /* 0x040fe20000000000 */
[----:B------:R-:W-:-:S03]  /*12c0*/  SHF.L.U32 R20, R20, 0x17, RZ ;  /* 0x0000001714147819 */ /* 0x000fc600000006ff */
[----:B------:R-:W-:-:S04]  /*12d0*/  FFMA R21, R24, 1.4426950216293334961, -R21 ;  /* 0x3fb8aa3b18157823 */ /* 0x000fc80000000815 */
[----:B------:R-:W-:-:S06]  /*12e0*/  FFMA R21, R24, 1.925963033500011079e-08, R21 ;  /* 0x32a5706018157823 */ /* 0x000fcc0000000015 */
[----:B------:R-:W0:Y:S02]  /*12f0*/  MUFU.EX2 R21, R21 ;  /* 0x0000001500157308 */ /* 0x000e240000000800 */
[----:B0-----:R-:W-:-:S05]  /*1300*/  FMUL R20, R20, R21 ;  /* 0x0000001514147220 */ /* 0x001fca0000400000 */
[----:B------:R0:W-:Y:S01]  /*1310*/  STS [UR4], R20 ;  /* 0x00000014ff007988 */ /* 0x0001e20008000804 */
[----:B------:R-:W-:Y:S01]  /*1320*/  UIADD3 UR4, UPT, UPT, UR4, 0x8, URZ ;  /* 0x0000000804047890 */ /* 0x000fe2000fffe0ff */
[----:B------:R-:W-:Y:S11]  /*1330*/  BRA.U UP0, `(.L_x_13) ;  /* 0xfffffff9008c7547 */ /* 0x000ff6000b83ffff */
[----:B------:R-:W1:Y:S01]  /*1340*/  S2UR UR5, SR_CgaCtaId ;  /* 0x00000000000579c3 */ /* 0x000e620000008800 */
[----:B------:R-:W-:Y:S02]  /*1350*/  UMOV UR4, 0x400 ;  /* 0x0000040000047882 */ /* 0x000fe40000000000 */
[----:B-1----:R-:W-:-:S09]  /*1360*/  ULEA UR4, UR5, UR4, 0x18 ;  /* 0x0000000405047291 */ /* 0x002fd2000f8ec0ff */
[----:B------:R-:W1:Y:S04]  /*1370*/  LDS.128 R4, [UR4+0xc00] ;  /* 0x000c0004ff047984 */ /* 0x000e680008000c00 */
[----:B------:R-:W2:Y:S04]  /*1380*/  LDS.128 R8, [UR4+0xc10] ;  /* 0x000c1004ff087984 */ /* 0x000ea80008000c00 */
[----:B------:R-:W3:Y:S04]  /*1390*/  LDS.128 R12, [UR4+0xc20] ;  /* 0x000c2004ff0c7984 */ /* 0x000ee80008000c00 */
[----:B------:R-:W4:Y:S01]  /*13a0*/  LDS.128 R16, [UR4+0xc30] ;  /* 0x000c3004ff107984 */ /* 0x000f220008000c00 */
[----:B-1----:R-:W-:-:S04]  /*13b0*/  FADD R2, RZ, R4 ;  /* 0x00000004ff027221 */ /* 0x002fc80000000000 */
[----:B------:R-:W-:-:S04]  /*13c0*/  FADD R21, R2, R5 ;  /* 0x0000000502157221 */ /* 0x000fc80000000000 */
[----:B------:R-:W-:-:S04]  /*13d0*/  FADD R2, R21, R6 ;  /* 0x0000000615027221 */ /* 0x000fc80000000000 */
[----:B------:R-:W-:-:S04]  /*13e0*/  FADD R21, R2, R7 ;  /* 0x0000000702157221 */ /* 0x000fc80000000000 */
[----:B--2---:R-:W-:-:S04]  /*13f0*/  FADD R2, R21, R8 ;  /* 0x0000000815027221 */ /* 0x004fc80000000000 */
[----:B------:R-:W-:-:S04]  /*1400*/  FADD R21, R2, R9 ;  /* 0x0000000902157221 */ /* 0x000fc80000000000 */
[----:B------:R-:W-:-:S04]  /*1410*/  FADD R2, R21, R10 ;  /* 0x0000000a15027221 */ /* 0x000fc80000000000 */
[----:B------:R-:W-:-:S04]  /*1420*/  FADD R21, R2, R11 ;  /* 0x0000000b02157221 */ /* 0x000fc80000000000 */
[----:B---3--:R-:W-:-:S04]  /*1430*/  FADD R2, R21, R12 ;  /* 0x0000000c15027221 */ /* 0x008fc80000000000 */
[----:B------:R-:W-:-:S04]  /*1440*/  FADD R21, R2, R13 ;  /* 0x0000000d02157221 */ /* 0x000fc80000000000 */
[----:B------:R-:W-:-:S04]  /*1450*/  FADD R2, R21, R14 ;  /* 0x0000000e15027221 */ /* 0x000fc80000000000 */
[----:B------:R-:W-:-:S04]  /*1460*/  FADD R21, R2, R15 ;  /* 0x0000000f02157221 */ /* 0x000fc80000000000 */
[----:B----4-:R-:W-:-:S04]  /*1470*/  FADD R2, R21, R16 ;  /* 0x0000001015027221 */ /* 0x010fc80000000000 */
[----:B------:R-:W-:-:S04]  /*1480*/  FADD R21, R2, R17 ;  /* 0x0000001102157221 */ /* 0x000fc80000000000 */
[----:B------:R-:W-:-:S04]  /*1490*/  FADD R2, R21, R18 ;  /* 0x0000001215027221 */ /* 0x000fc80000000000 */
[----:B------:R-:W-:-:S04]  /*14a0*/  FADD R2, R2, R19 ;  /* 0x0000001302027221 */ /* 0x000fc80000000000 */
[----:B------:R-:W0:Y:S08]  /*14b0*/  MUFU.RCP R21, R2 ;  /* 0x0000000200157308 */ /* 0x000e300000001000 */
[----:B------:R-:W1:Y:S01]  /*14c0*/  FCHK P0, R4, R2 ;  /* 0x0000000204007302 */ /* 0x000e620000000000 */
[----:B0-----:R-:W-:-:S04]  /*14d0*/  FFMA R20, -R2, R21, 1 ;  /* 0x3f80000002147423 */ /* 0x001fc80000000115 */
[----:B------:R-:W-:-:S04]  /*14e0*/  FFMA R21, R21, R20, R21 ;  /* 0x0000001415157223 */ /* 0x000fc80000000015 */
[----:B------:R-:W-:-:S04]  /*14f0*/  FFMA R20, R4, R21, RZ ;  /* 0x0000001504147223 */ /* 0x000fc800000000ff */
[----:B------:R-:W-:-:S04]  /*1500*/  FFMA R22, -R2, R20, R4 ;  /* 0x0000001402167223 */ /* 0x000fc80000000104 */
[----:B------:R-:W-:Y:S01]  /*1510*/  FFMA R20, R21, R22, R20 ;  /* 0x0000001615147223 */ /* 0x000fe20000000014 */
[----:B-1----:R-:W-:Y:S06]  /*1520*/  @!P0 BRA `(.L_x_14) ;  /* 0x0000000000108947 */ /* 0x002fec0003800000 */
[----:B------:R-:W-:Y:S02]  /*1530*/  MOV R30, R4 ;  /* 0x00000004001e7202 */ /* 0x000fe40000000f00 */
[----:B------:R-:W-:-:S07]  /*1540*/  MOV R26, 0x1560 ;  /* 0x00001560001a7802 */ /* 0x000fce0000000f00 */
[----:B------:R-:W-:Y:S05]  /*1550*/  CALL.REL.NOINC `($__internal_1_$__cuda_sm3x_div_rn_noftz_f32_slowpath) ;  /* 0x00000014004c7944 */ /* 0x000fea0003c00000 */
[----:B------:R-:W-:-:S07]  /*1560*/  MOV R20, R24 ;  /* 0x0000001800147202 */ /* 0x000fce0000000f00 */
.L_x_14:
[----:B------:R-:W0:Y:S01]  /*1570*/  S2UR UR5, SR_CgaCtaId ;  /* 0x00000000000579c3 */ /* 0x000e220000008800 */
[----:B------:R-:W1:Y:S01]  /*1580*/  MUFU.RCP R21, R2 ;  /* 0x0000000200157308 */ /* 0x000e620000001000 */
[----:B------:R-:W-:-:S07]  /*1590*/  UMOV UR4, 0x400 ;  /* 0x0000040000047882 */ /* 0x000fce0000000000 */
[----:B------:R-:W2:Y:S01]  /*15a0*/  FCHK P0, R5, R2 ;  /* 0x0000000205007302 */ /* 0x000ea20000000000 */
[----:B-1----:R-:W-:-:S04]  /*15b0*/  FFMA R4, -R2, R21, 1 ;  /* 0x3f80000002047423 */ /* 0x002fc80000000115 */
[----:B------:R-:W-:Y:S01]  /*15c0*/  FFMA R4, R21, R4, R21 ;  /* 0x0000000415047223 */ /* 0x000fe20000000015 */
[----:B0-----:R-:W-:-:S03]  /*15d0*/  ULEA UR4, UR5, UR4, 0x18 ;  /* 0x0000000405047291 */ /* 0x001fc6000f8ec0ff */
[----:B------:R-:W-:-:S04]  /*15e0*/  FFMA R21, R4, R5, RZ ;  /* 0x0000000504157223 */ /* 0x000fc800000000ff */
[----:B------:R-:W-:Y:S02]  /*15f0*/  FFMA R22, -R2, R21, R5 ;  /* 0x0000001502167223 */ /* 0x000fe40000000105 */
[----:B------:R0:W-:Y:S02]  /*1600*/  STS [UR4+0xc00], R20 ;  /* 0x000c0014ff007988 */ /* 0x0001e40008000804 */
[----:B------:R-:W-:Y:S01]  /*1610*/  FFMA R4, R4, R22, R21 ;  /* 0x0000001604047223 */ /* 0x000fe20000000015 */
[----:B--2---:R-:W-:Y:S06]  /*1620*/  @!P0 BRA `(.L_x_15) ;  /* 0x0000000000108947 */ /* 0x004fec0003800000 */
[----:B------:R-:W-:Y:S02]  /*1630*/  MOV R30, R5 ;  /* 0x00000005001e7202 */ /* 0x000fe40000000f00 */
[----:B------:R-:W-:-:S07]  /*1640*/  MOV R26, 0x1660 ;  /* 0x00001660001a7802 */ /* 0x000fce0000000f00 */
[----:B0-----:R-:W-:Y:S05]  /*1650*/  CALL.REL.NOINC `($__internal_1_$__cuda_sm3x_div_rn_noftz_f32_slowpath) ;  /* 0x00000014000c7944 */ /* 0x001fea0003c00000 */
[----:B------:R-:W-:-:S07]  /*1660*/  MOV R4, R24 ;  /* 0x0000001800047202 */ /* 0x000fce0000000f00 */
.L_x_15:
[----:B------:R-:W1:Y:S01]  /*1670*/  S2UR UR5, SR_CgaCtaId ;  /* 0x00000000000579c3 */ /* 0x000e620000008800 */
[----:B------:R-:W2:Y:S01]  /*1680*/  MUFU.RCP R5, R2 ;  /* 0x0000000200057308 */ /* 0x000ea20000001000 */
[----:B------:R-:W-:-:S07]  /*1690*/  UMOV UR4, 0x400 ;  /* 0x0000040000047882 */ /* 0x000fce0000000000 */
[----:B------:R-:W3:Y:S01]  /*16a0*/  FCHK P0, R6, R2 ;  /* 0x0000000206007302 */ /* 0x000ee20000000000 */
[----:B--2---:R-:W-:-:S04]  /*16b0*/  FFMA R22, -R2, R5, 1 ;  /* 0x3f80000002167423 */ /* 0x004fc80000000105 */
[----:B------:R-:W-:Y:S01]  /*16c0*/  FFMA R5, R5, R22, R5 ;  /* 0x0000001605057223 */ /* 0x000fe20000000005 */
[----:B-1----:R-:W-:-:S03]  /*16d0*/  ULEA UR4, UR5, UR4, 0x18 ;  /* 0x0000000405047291 */ /* 0x002fc6000f8ec0ff */
[----:B------:R-:W-:-:S04]  /*16e0*/  FFMA R21, R5, R6, RZ ;  /* 0x0000000605157223 */ /* 0x000fc800000000ff */
[----:B------:R-:W-:Y:S02]  /*16f0*/  FFMA R22, -R2, R21, R6 ;  /* 0x0000001502167223 */ /* 0x000fe40000000106 */
[----:B------:R1:W-:Y:S02]  /*1700*/  STS [UR4+0xc04], R4 ;  /* 0x000c0404ff007988 */ /* 0x0003e40008000804 */
[----:B------:R-:W-:Y:S01]  /*1710*/  FFMA R5, R5, R22, R21 ;  /* 0x0000001605057223 */ /* 0x000fe20000000015 */
[----:B---3--:R-:W-:Y:S06]  /*1720*/  @!P0 BRA `(.L_x_16) ;  /* 0x0000000000108947 */ /* 0x008fec0003800000 */
[----:B------:R-:W-:Y:S02]  /*1730*/  MOV R30, R6 ;  /* 0x00000006001e7202 */ /* 0x000fe40000000f00 */
[----:B------:R-:W-:-:S07]  /*1740*/  MOV R26, 0x1760 ;  /* 0x00001760001a7802 */ /* 0x000fce0000000f00 */
[----:B01----:R-:W-:Y:S05]  /*1750*/  CALL.REL.NOINC `($__internal_1_$__cuda_sm3x_div_rn_noftz_f32_slowpath) ;  /* 0x0000001000cc7944 */ /* 0x003fea0003c00000 */
[----:B------:R-:W-:-:S07]  /*1760*/  MOV R5, R24 ;  /* 0x0000001800057202 */ /* 0x000fce0000000f00 */
.L_x_16:
[----:B------:R-:W2:Y:S01]  /*1770*/  S2UR UR5, SR_CgaCtaId ;  /* 0x00000000000579c3 */ /* 0x000ea20000008800 */
[----:B------:R-:W3:Y:S01]  /*1780*/  MUFU.RCP R21, R2 ;  /* 0x0000000200157308 */ /* 0x000ee20000001000 */
[----:B------:R-:W-:-:S07]  /*1790*/  UMOV UR4, 0x400 ;  /* 0x0000040000047882 */ /* 0x000fce0000000000 */
[----:B------:R-:W4:Y:S01]  /*17a0*/  FCHK P0, R7, R2 ;  /* 0x0000000207007302 */ /* 0x000f220000000000 */
[----:B---3--:R-:W-:-:S04]  /*17b0*/  FFMA R6, -R2, R21, 1 ;  /* 0x3f80000002067423 */ /* 0x008fc80000000115 */
[----:B------:R-:W-:Y:S01]  /*17c0*/  FFMA R6, R21, R6, R21 ;  /* 0x0000000615067223 */ /* 0x000fe20000000015 */
[----:B--2---:R-:W-:-:S03]  /*17d0*/  ULEA UR4, UR5, UR4, 0x18 ;  /* 0x0000000405047291 */ /* 0x004fc6000f8ec0ff */
[----:B------:R-:W-:-:S04]  /*17e0*/  FFMA R21, R6, R7, RZ ;  /* 0x0000000706157223 */ /* 0x000fc800000000ff */
[----:B------:R-:W-:Y:S02]  /*17f0*/  FFMA R22, -R2, R21, R7 ;  /* 0x0000001502167223 */ /* 0x000fe40000000107 */
[----:B------:R2:W-:Y:S02]  /*1800*/  STS [UR4+0xc08], R5 ;  /* 0x000c0805ff007988 */ /* 0x0005e40008000804 */
[----:B------:R-:W-:Y:S01]  /*1810*/  FFMA R6, R6, R22, R21 ;  /* 0x0000001606067223 */ /* 0x000fe20000000015 */
[----:B----4-:R-:W-:Y:S06]  /*1820*/  @!P0 BRA `(.L_x_17) ;  /* 0x0000000000108947 */ /* 0x010fec0003800000 */
[----:B------:R-:W-:Y:S02]  /*1830*/  MOV R30, R7 ;  /* 0x00000007001e7202 */ /* 0x000fe40000000f00 */
[----:B------:R-:W-:-:S07]  /*1840*/  MOV R26, 0x1860 ;  /* 0x00001860001a7802 */ /* 0x000fce0000000f00 */
[----:B012---:R-:W-:Y:S05]  /*1850*/  CALL.REL.NOINC `($__internal_1_$__cuda_sm3x_div_rn_noftz_f32_slowpath) ;  /* 0x00000010008c7944 */ /* 0x007fea0003c00000 */
[----:B------:R-:W-:-:S07]  /*1860*/  MOV R6, R24 ;  /* 0x0000001800067202 */ /* 0x000fce0000000f00 */
.L_x_17:
[----:B------:R-:W3:Y:S01]  /*1870*/  S2UR UR5, SR_CgaCtaId ;  /* 0x00000000000579c3 */ /* 0x000ee20000008800 */
[----:B------:R-:W4:Y:S01]  /*1880*/  MUFU.RCP R7, R2 ;  /* 0x0000000200077308 */ /* 0x000f220000001000 */
[----:B------:R-:W-:-:S07]  /*1890*/  UMOV UR4, 0x400 ;  /* 0x0000040000047882 */ /* 0x000fce0000000000 */
[----:B------:R-:W5:Y:S01]  /*18a0*/  FCHK P0, R8, R2 ;  /* 0x0000000208007302 */ /* 0x000f620000000000 */
[----:B----4-:R-:W-:-:S04]  /*18b0*/  FFMA R22, -R2, R7, 1 ;  /* 0x3f80000002167423 */ /* 0x010fc80000000107 */
[----:B------:R-:W-:Y:S01]  /*18c0*/  FFMA R24, R7, R22, R7 ;  /* 0x0000001607187223 */ /* 0x000fe20000000007 */
[----:B---3--:R-:W-:-:S03]  /*18d0*/  ULEA UR4, UR5, UR4, 0x18 ;  /* 0x0000000405047291 */ /* 0x008fc6000f8ec0ff */
[----:B------:R-:W-:-:S04]  /*18e0*/  FFMA R7, R8, R24, RZ ;  /* 0x0000001808077223 */ /* 0x000fc800000000ff */
[----:B------:R-:W-:Y:S02]  /*18f0*/  FFMA R22, -R2, R7, R8 ;  /* 0x0000000702167223 */ /* 0x000fe40000000108 */
[----:B------:R3:W-:Y:S02]  /*1900*/  STS [UR4+0xc0c], R6 ;  /* 0x000c0c06ff007988 */ /* 0x0007e40008000804 */
[----:B------:R-:W-:Y:S01]  /*1910*/  FFMA R7, R24, R22, R7 ;  /* 0x0000001618077223 */ /* 0x000fe20000000007 */
[----:B-----5:R-:W-:Y:S06]  /*1920*/  @!P0 BRA `(.L_x_18) ;  /* 0x0000000000108947 */ /* 0x020fec0003800000 */
[----:B------:R-:W-:Y:S02]  /*1930*/  MOV R30, R8 ;  /* 0x00000008001e7202 */ /* 0x000fe40000000f00 */
[----:B------:R-:W-:-:S07]  /*1940*/  MOV R26, 0x1960 ;  /* 0x00001960001a7802 */ /* 0x000fce0000000f00 */
[----:B0123--:R-:W-:Y:S05]  /*1950*/  CALL.REL.NOINC `($__internal_1_$__cuda_sm3x_div_rn_noftz_f32_slowpath) ;  /* 0x00000010004c7944 */ /* 0x00ffea0003c00000 */
[----:B------:R-:W-:-:S07]  /*1960*/  MOV R7, R24 ;  /* 0x0000001800077202 */ /* 0x000fce0000000f00 */
.L_x_18:
[----:B------:R-:W4:Y:S01]  /*1970*/  S2UR UR5, SR_CgaCtaId ;  /* 0x00000000000579c3 */ /* 0x000f220000008800 */
[----:B------:R-:W5:Y:S01]  /*1980*/  MUFU.RCP R21, R2 ;  /* 0x0000000200157308 */ /* 0x000f620000001000 */
[----:B------:R-:W-:-:S07]  /*1990*/  UMOV UR4, 0x400 ;  /* 0x0000040000047882 */ /* 0x000fce0000000000 */
[----:B------:R-:W0:Y:S01]  /*19a0*/  FCHK P0, R9, R2 ;  /* 0x0000000209007302 */ /* 0x000e220000000000 */
[----:B-----5:R-:W-:-:S04]  /*19b0*/  FFMA R8, -R2, R21, 1 ;  /* 0x3f80000002087423 */ /* 0x020fc80000000115 */
[----:B------:R-:W-:Y:S01]  /*19c0*/  FFMA R8, R21, R8, R21 ;  /* 0x0000000815087223 */ /* 0x000fe20000000015 */
[----:B----4-:R-:W-:-:S03]  /*19d0*/  ULEA UR4, UR5, UR4, 0x18 ;  /* 0x0000000405047291 */ /* 0x010fc6000f8ec0ff */
[----:B------:R-:W-:-:S04]  /*19e0*/  FFMA R21, R8, R9, RZ ;  /* 0x0000000908157223 */ /* 0x000fc800000000ff */
[----:B------:R-:W-:Y:S02]  /*19f0*/  FFMA R22, -R2, R21, R9 ;  /* 0x0000001502167223 */ /* 0x000fe40000000109 */
[----:B------:R4:W-:Y:S02]  /*1a00*/  STS [UR4+0xc10], R7 ;  /* 0x000c1007ff007988 */ /* 0x0009e40008000804 */
[----:B------:R-:W-:Y:S01]  /*1a10*/  FFMA R8, R8, R22, R21 ;  /* 0x0000001608087223 */ /* 0x000fe20000000015 */
[----:B0-----:R-:W-:Y:S06]  /*1a20*/  @!P0 BRA `(.L_x_19) ;  /* 0x0000000000108947 */ /* 0x001fec0003800000 */
[----:B------:R-:W-:Y:S02]  /*1a30*/  MOV R30, R9 ;  /* 0x00000009001e7202 */ /* 0x000fe40000000f00 */
[----:B------:R-:W-:-:S07]  /*1a40*/  MOV R26, 0x1a60 ;  /* 0x00001a60001a7802 */ /* 0x000fce0000000f00 */
[----:B-1234-:R-:W-:Y:S05]  /*1a50*/  CALL.REL.NOINC `($__internal_1_$__cuda_sm3x_div_rn_noftz_f32_slowpath) ;  /* 0x00000010000c7944 */ /* 0x01efea0003c00000 */
[----:B------:R-:W-:-:S07]  /*1a60*/  MOV R8, R24 ;  /* 0x0000001800087202 */ /* 0x000fce0000000f00 */
.L_x_19:
[----:B------:R-:W0:Y:S01]  /*1a70*/  S2UR UR5, SR_CgaCtaId ;  /* 0x00000000000579c3 */ /* 0x000e220000008800 */
[----:B------:R-:W5:Y:S01]  /*1a80*/  MUFU.RCP R9, R2 ;  /* 0x0000000200097308 */ /* 0x000f620000001000 */
[----:B------:R-:W-:-:S07]  /*1a90*/  UMOV UR4, 0x400 ;  /* 0x0000040000047882 */ /* 0x000fce0000000000 */
[----:B------:R-:W1:Y:S01]  /*1aa0*/  FCHK P0, R10, R2 ;  /* 0x000000020a007302 */ /* 0x000e620000000000 */
[----:B-----5:R-:W-:-:S04]  /*1ab0*/  FFMA R22, -R2, R9, 1 ;  /* 0x3f80000002167423 */ /* 0x020fc80000000109 */
[----:B------:R-:W-:Y:S01]  /*1ac0*/  FFMA R9, R9, R22, R9 ;  /* 0x0000001609097223 */ /* 0x000fe20000000009 */
[----:B0-----:R-:W-:-:S03]  /*1ad0*/  ULEA UR4, UR5, UR4, 0x18 ;  /* 0x0000000405047291 */ /* 0x001fc6000f8ec0ff */
[----:B------:R-:W-:-:S04]  /*1ae0*/  FFMA R21, R9, R10, RZ ;  /* 0x0000000a09157223 */ /* 0x000fc800000000ff */
[----:B------:R-:W-:Y:S02]  /*1af0*/  FFMA R22, -R2, R21, R10 ;  /* 0x0000001502167223 */ /* 0x000fe4000000010a */
[----:B------:R0:W-:Y:S02]  /*1b00*/  STS [UR4+0xc14], R8 ;  /* 0x000c1408ff007988 */ /* 0x0001e40008000804 */
[----:B------:R-:W-:Y:S01]  /*1b10*/  FFMA R9, R9, R22, R21 ;  /* 0x0000001609097223 */ /* 0x000fe20000000015 */
[----:B-1----:R-:W-:Y:S06]  /*1b20*/  @!P0 BRA `(.L_x_20) ;  /* 0x0000000000108947 */ /* 0x002fec0003800000 */
[----:B------:R-:W-:Y:S02]  /*1b30*/  MOV R30, R10 ;  /* 0x0000000a001e7202 */ /* 0x000fe40000000f00 */
[----:B------:R-:W-:-:S07]  /*1b40*/  MOV R26, 0x1b60 ;  /* 0x00001b60001a7802 */ /* 0x000fce0000000f00 */
[----:B0-234-:R-:W-:Y:S05]  /*1b50*/  CALL.REL.NOINC `($__internal_1_$__cuda_sm3x_div_rn_noftz_f32_slowpath) ;  /* 0x0000000c00cc7944 */ /* 0x01dfea0003c00000 */
[----:B------:R-:W-:-:S07]  /*1b60*/  MOV R9, R24 ;  /* 0x0000001800097202 */ /* 0x000fce0000000f00 */
.L_x_20:
[----:B------:R-:W1:Y:S01]  /*1b70*/  S2UR UR5, SR_CgaCtaId ;  /* 0x00000000000579c3 */ /* 0x000e620000008800 */
[----:B------:R-:W5:Y:S01]  /*1b80*/  MUFU.RCP R21, R2 ;  /* 0x0000000200157308 */ /* 0x000f620000001000 */
[----:B------:R-:W-:-:S07]  /*1b90*/  UMOV UR4, 0x400 ;  /* 0x0000040000047882 */ /* 0x000fce0000000000 */
[----:B------:R-:W0:Y:S01]  /*1ba0*/  FCHK P0, R11, R2 ;  /* 0x000000020b007302 */ /* 0x000e220000000000 */
[----:B-----5:R-:W-:-:S04]  /*1bb0*/  FFMA R10, -R2, R21, 1 ;  /* 0x3f800000020a7423 */ /* 0x020fc80000000115 */
[----:B------:R-:W-:Y:S01]  /*1bc0*/  FFMA R10, R21, R10, R21 ;  /* 0x0000000a150a7223 */ /* 0x000fe20000000015 */
[----:B-1----:R-:W-:-:S03]  /*1bd0*/  ULEA UR4, UR5, UR4, 0x18 ;  /* 0x0000000405047291 */ /* 0x002fc6000f8ec0ff */
        /* <DEDUP_REMOVED lines=9> */
.L_x_21:
        /* <DEDUP_REMOVED lines=16> */
.L_x_22:
        /* <DEDUP_REMOVED lines=16> */
.L_x_23:
        /* <DEDUP_REMOVED lines=16> */
.L_x_24:
        /* <DEDUP_REMOVED lines=16> */
.L_x_25:
        /* <DEDUP_REMOVED lines=16> */
.L_x_26:
        /* <DEDUP_REMOVED lines=16> */
.L_x_27:
        /* <DEDUP_REMOVED lines=16> */
.L_x_28:
        /* <DEDUP_REMOVED lines=16> */
.L_x_29:
[----:B------:R-:W0:Y:S01]  /*2470*/  S2UR UR5, SR_CgaCtaId ;  /* 0x00000000000579c3 */ /* 0x000e220000008800 */
[----:B------:R-:W-:Y:S01]  /*2480*/  UMOV UR4, 0x400 ;  /* 0x0000040000047882 */ /* 0x000fe20000000000 */
[----:B------:R-:W-:-:S06]  /*2490*/  LEA R0, R3, R0, 0x4 ;  /* 0x0000000003007211 */ /* 0x000fcc00078e20ff */
[----:B------:R-:W5:Y:S01]  /*24a0*/  LDC R29, c[0x0][0x3a4] ;  /* 0x0000e900ff1d7b82 */ /* 0x000f620000000800 */
[----:B0-----:R-:W-:Y:S02]  /*24b0*/  ULEA UR6, UR5, UR4, 0x18 ;  /* 0x0000000405067291 */ /* 0x001fe4000f8ec0ff */
[----:B------:R-:W-:-:S04]  /*24c0*/  UIADD3 UR4, UPT, UPT, UR4, 0x800, URZ ;  /* 0x0000080004047890 */ /* 0x000fc8000fffe0ff */
[----:B------:R-:W-:Y:S01]  /*24d0*/  ULEA UR4, UR5, UR4, 0x18 ;  /* 0x0000000405047291 */ /* 0x000fe2000f8ec0ff */
[----:B-----5:R-:W-:Y:S02]  /*24e0*/  ISETP.GE.AND P0, PT, R0, R29, PT ;  /* 0x0000001d0000720c */ /* 0x020fe40003f06270 */
[----:B------:R0:W-:Y:S01]  /*24f0*/  STS [UR6+0xc3c], R28 ;  /* 0x000c3c1cff007988 */ /* 0x0001e20008000806 */
[----:B------:R-:W-:Y:S02]  /*2500*/  IMAD R29, R29, UR10, R0 ;  /* 0x0000000a1d1d7c24 */ /* 0x000fe4000f8e0200 */
[----:B------:R-:W-:-:S08]  /*2510*/  HFMA2 R0, -RZ, RZ, 0, 0 ;  /* 0x00000000ff007431 */ /* 0x000fd000000001ff */
.L_x_30:
[----:B------:R-:W-:-:S05]  /*2520*/  LEA R30, R0, UR4, 0x2 ;  /* 0x00000004001e7c11 */ /* 0x000fca000f8e10ff */
[----:B------:R-:W5:Y:S04]  /*2530*/  LDS.64 R16, [R30] ;  /* 0x000000001e107984 */ /* 0x000f680000000a00 */
[----:B------:R-:W0:Y:S04]  /*2540*/  LDS.64 R2, [R30+0x40] ;  /* 0x000040001e027984 */ /* 0x000e280000000a00 */
[----:B------:R-:W1:Y:S04]  /*2550*/  LDS.64 R14, [R30+0x80] ;  /* 0x000080001e0e7984 */ /* 0x000e680000000a00 */
[----:B------:R-:W2:Y:S04]  /*2560*/  LDS.64 R24, [R30+0xc0] ;  /* 0x0000c0001e187984 */ /* 0x000ea80000000a00 */
[----:B------:R-:W3:Y:S04]  /*2570*/  LDS.64 R26, [R30+0x100] ;  /* 0x000100001e1a7984 */ /* 0x000ee80000000a00 */
[----:B------:R-:W4:Y:S01]  /*2580*/  LDS.64 R22, [R30+0x140] ;  /* 0x000140001e167984 */ /* 0x000f220000000a00 */
[----:B-----5:R-:W-:Y:S01]  /*2590*/  FFMA R19, R16, R20, RZ ;  /* 0x0000001410137223 */ /* 0x020fe200000000ff */
[----:B------:R-:W-:-:S03]  /*25a0*/  FFMA R17, R20, R17, RZ ;  /* 0x0000001114117223 */ /* 0x000fc600000000ff */
[----:B0-----:R-:W-:Y:S01]  /*25b0*/  FFMA R31, R2, R4, R19 ;  /* 0x00000004021f7223 */ /* 0x001fe20000000013 */
[----:B------:R-:W-:Y:S01]  /*25c0*/  FFMA R16, R4, R3, R17 ;  /* 0x0000000304107223 */ /* 0x000fe20000000011 */
[----:B------:R-:W0:Y:S02]  /*25d0*/  LDS.64 R18, [R30+0x180] ;  /* 0x000180001e127984 */ /* 0x000e240000000a00 */
[----:B-1----:R-:W-:Y:S01]  /*25e0*/  FFMA R31, R14, R5, R31 ;  /* 0x000000050e1f7223 */ /* 0x002fe2000000001f */
[----:B------:R-:W-:Y:S01]  /*25f0*/  FFMA R35, R5, R15, R16 ;  /* 0x0000000f05237223 */ /* 0x000fe20000000010 */
[----:B------:R-:W1:Y:S02]  /*2600*/  LDS.64 R2, [R30+0x1c0] ;  /* 0x0001c0001e027984 */ /* 0x000e640000000a00 */
[----:B--2---:R-:W-:Y:S01]  /*2610*/  FFMA R31, R24, R6, R31 ;  /* 0x00000006181f7223 */ /* 0x004fe2000000001f */
[----:B------:R-:W-:Y:S01]  /*2620*/  FFMA R24, R6, R25, R35 ;  /* 0x0000001906187223 */ /* 0x000fe20000000023 */
[----:B------:R-:W2:Y:S02]  /*2630*/  LDS.64 R16, [R30+0x200] ;  /* 0x000200001e107984 */ /* 0x000ea40000000a00 */
[----:B---3--:R-:W-:Y:S01]  /*2640*/  FFMA R31, R26, R7, R31 ;  /* 0x000000071a1f7223 */ /* 0x008fe2000000001f */
[----:B------:R-:W-:Y:S01]  /*2650*/  FFMA R27, R7, R27, R24 ;  /* 0x0000001b071b7223 */ /* 0x000fe20000000018 */
[----:B------:R-:W3:Y:S02]  /*2660*/  LDS.64 R14, [R30+0x240] ;  /* 0x000240001e0e7984 */ /* 0x000ee40000000a00 */
[----:B----4-:R-:W-:Y:S01]  /*2670*/  FFMA R31, R22, R8, R31 ;  /* 0x00000008161f7223 */ /* 0x010fe2000000001f */
[----:B------:R-:W-:Y:S01]  /*2680*/  FFMA R26, R8, R23, R27 ;  /* 0x00000017081a7223 */ /* 0x000fe2000000001b */
[----:B------:R-:W4:Y:S04]  /*2690*/  LDS.64 R24, [R30+0x280] ;  /* 0x000280001e187984 */ /* 0x000f280000000a00 */
[----:B------:R-:W5:Y:S01]  /*26a0*/  LDS.64 R22, [R30+0x2c0] ;  /* 0x0002c0001e167984 */ /* 0x000f620000000a00 */
[----:B0-----:R-:W-:Y:S01]  /*26b0*/  FFMA R31, R18, R9, R31 ;  /* 0x00000009121f7223 */ /* 0x001fe2000000001f */
[----:B------:R-:W-:-:S02]  /*26c0*/  FFMA R27, R9, R19, R26 ;  /* 0x00000013091b7223 */ /* 0x000fc4000000001a */
[----:B------:R-:W0:Y:S01]  /*26d0*/  LDS.64 R18, [R30+0x300] ;  /* 0x000300001e127984 */ /* 0x000e220000000a00 */
[----:B-1----:R-:W-:Y:S01]  /*26e0*/  FFMA R31, R2, R10, R31 ;  /* 0x0000000a021f7223 */ /* 0x002fe2000000001f */
[----:B------:R-:W-:Y:S02]  /*26f0*/  FFMA R26, R10, R3, R27 ;  /* 0x000000030a1a7223 */ /* 0x000fe4000000001b */
[----:B------:R-:W1:Y:S01]  /*2700*/  LDS.64 R2, [R30+0x340] ;  /* 0x000340001e027984 */ /* 0x000e620000000a00 */
[----:B--2---:R-:W-:Y:S01]  /*2710*/  FFMA R31, R16, R11, R31 ;  /* 0x0000000b101f7223 */ /* 0x004fe2000000001f */
[----:B------:R-:W-:Y:S02]  /*2720*/  FFMA R37, R11, R17, R26 ;  /* 0x000000110b257223 */ /* 0x000fe4000000001a */
[----:B------:R-:W2:Y:S01]  /*2730*/  LDS.64 R16, [R30+0x380] ;  /* 0x000380001e107984 */ /* 0x000ea20000000a00 */
[----:B---3--:R-:W-:Y:S01]  /*2740*/  FFMA R35, R14, R12, R31 ;  /* 0x0000000c0e237223 */ /* 0x008fe2000000001f */
[----:B------:R-:W-:Y:S01]  /*2750*/  FFMA R14, R12, R15, R37 ;  /* 0x0000000f0c0e7223 */ /* 0x000fe20000000025 */
[----:B------:R-:W3:Y:S01]  /*2760*/  LDC R31, c[0x0][0x3ac] ;  /* 0x0000eb00ff1f7b82 */ /* 0x000ee20000000800 */
[----:B------:R-:W2:Y:S01]  /*2770*/  LDS.64 R26, [R30+0x3c0] ;  /* 0x0003c0001e1a7984 */ /* 0x000ea20000000a00 */
[----:B----4-:R-:W-:Y:S01]  /*2780*/  FFMA R35, R24, R13, R35 ;  /* 0x0000000d18237223 */ /* 0x010fe20000000023 */
[----:B------:R-:W-:-:S03]  /*2790*/  FFMA R24, R13, R25, R14 ;  /* 0x000000190d187223 */ /* 0x000fc6000000000e */
[----:B-----5:R-:W-:Y:S01]  /*27a0*/  FFMA R35, R22, R21, R35 ;  /* 0x0000001516237223 */ /* 0x020fe20000000023 */
[----:B------:R-:W-:Y:S01]  /*27b0*/  FFMA R23, R21, R23, R24 ;  /* 0x0000001715177223 */ /* 0x000fe20000000018 */
[----:B------:R-:W4:Y:S01]  /*27c0*/  LDC.64 R14, c[0x0][0x398] ;  /* 0x0000e600ff0e7b82 */ /* 0x000f220000000a00 */
[----:B---3--:R-:W-:Y:S01]  /*27d0*/  IMAD R22, R31, UR11, R0 ;  /* 0x0000000b1f167c24 */ /* 0x008fe2000f8e0200 */
[----:B------:R-:W-:Y:S01]  /*27e0*/  IADD3 R0, PT, PT, R0, 0x2, RZ ;  /* 0x0000000200007810 */ /* 0x000fe20007ffe0ff */
[----:B0-----:R-:W-:Y:S01]  /*27f0*/  FFMA R35, R18, R32, R35 ;  /* 0x0000002012237223 */ /* 0x001fe20000000023 */
[----:B------:R-:W-:Y:S02]  /*2800*/  FFMA R18, R32, R19, R23 ;  /* 0x0000001320127223 */ /* 0x000fe40000000017 */
[C---:B------:R-:W-:Y:S02]  /*2810*/  IADD3 R24, PT, PT, R22.reuse, 0x1, RZ ;  /* 0x0000000116187810 */ /* 0x040fe40007ffe0ff */
[----:B------:R-:W-:Y:S01]  /*2820*/  ISETP.GE.OR P1, PT, R22, R31, P0 ;  /* 0x0000001f1600720c */ /* 0x000fe20000726670 */
[----:B-1----:R-:W-:Y:S01]  /*2830*/  FFMA R3, R33, R3, R18 ;  /* 0x0000000321037223 */ /* 0x002fe20000000012 */
[----:B------:R-:W-:Y:S01]  /*2840*/  ISETP.GE.OR P2, PT, R24, R31, P0 ;  /* 0x0000001f1800720c */ /* 0x000fe20000746670 */
[----:B------:R-:W-:Y:S01]  /*2850*/  FFMA R35, R2, R33, R35 ;  /* 0x0000002102237223 */ /* 0x000fe20000000023 */
[----:B------:R-:W-:-:S02]  /*2860*/  IMAD R31, R29, R31, R22 ;  /* 0x0000001f1d1f7224 */ /* 0x000fc400078e0216 */
[----:B--2---:R-:W-:Y:S01]  /*2870*/  FFMA R3, R34, R17, R3 ;  /* 0x0000001122037223 */ /* 0x004fe20000000003 */
[----:B------:R-:W-:Y:S01]  /*2880*/  FFMA R35, R16, R34, R35 ;  /* 0x0000002210237223 */ /* 0x000fe20000000023 */
[----:B----4-:R-:W-:-:S04]  /*2890*/  IMAD.WIDE R14, R31, 0x4, R14 ;  /* 0x000000041f0e7825 */ /* 0x010fc800078e020e */
[----:B------:R-:W-:Y:S01]  /*28a0*/  FFMA R3, R28, R27, R3 ;  /* 0x0000001b1c037223 */ /* 0x000fe20000000003 */
[----:B------:R-:W-:-:S04]  /*28b0*/  FFMA R35, R26, R28, R35 ;  /* 0x0000001c1a237223 */ /* 0x000fc80000000023 */
[----:B------:R0:W-:Y:S04]  /*28c0*/  @!P2 STG.E desc[UR8][R14.64+0x4], R3 ;  /* 0x000004030e00a986 */ /* 0x0001e8000c101908 */
[----:B------:R0:W-:Y:S01]  /*28d0*/  @!P1 STG.E desc[UR8][R14.64], R35 ;  /* 0x000000230e009986 */ /* 0x0001e2000c101908 */
[----:B------:R-:W-:-:S13]  /*28e0*/  ISETP.NE.AND P1, PT, R0, 0x10, PT ;  /* 0x000000100000780c */ /* 0x000fda0003f25270 */
[----:B0-----:R-:W-:Y:S05]  /*28f0*/  @P1 BRA `(.L_x_30) ;  /* 0xfffffffc00081947 */ /* 0x001fea000383ffff */
[----:B------:R-:W-:Y:S05]  /*2900*/  EXIT ;  /* 0x000000000000794d */ /* 0x000fea0003800000 */
        .weak           $__internal_0_$__cuda_sm20_sqrt_rn_f32_slowpath
        .type           $__internal_0_$__cuda_sm20_sqrt_rn_f32_slowpath,@function
        .size           $__internal_0_$__cuda_sm20_sqrt_rn_f32_slowpath,($__internal_1_$__cuda_sm3x_div_rn_noftz_f32_slowpath - $__internal_0_$__cuda_sm20_sqrt_rn_f32_slowpath)
$__internal_0_$__cuda_sm20_sqrt_rn_f32_slowpath:
[----:B------:R-:W-:-:S13]  /*2910*/  LOP3.LUT P0, RZ, R2, 0x7fffffff, RZ, 0xc0, !PT ;  /* 0x7fffffff02ff7812 */ /* 0x000fda000780c0ff */
[----:B------:R-:W-:Y:S01]  /*2920*/  @!P0 MOV R4, R2 ;  /* 0x0000000200048202 */ /* 0x000fe20000000f00 */
[----:B------:R-:W-:Y:S06]  /*2930*/  @!P0 BRA `(.L_x_31) ;  /* 0x0000000000448947 */ /* 0x000fec0003800000 */
[----:B------:R-:W-:-:S13]  /*2940*/  FSETP.GEU.FTZ.AND P0, PT, R2, RZ, PT ;  /* 0x000000ff0200720b */ /* 0x000fda0003f1e000 */
[----:B------:R-:W-:Y:S01]  /*2950*/  @!P0 MOV R4, 0x7fffffff ;  /* 0x7fffffff00048802 */ /* 0x000fe20000000f00 */
[----:B------:R-:W-:Y:S06]  /*2960*/  @!P0 BRA `(.L_x_31) ;  /* 0x0000000000388947 */ /* 0x000fec0003800000 */
[----:B------:R-:W-:-:S13]  /*2970*/  FSETP.GTU.FTZ.AND P0, PT, |R2|, +INF , PT ;  /* 0x7f8000000200780b */ /* 0x000fda0003f1c200 */
[----:B------:R-:W-:Y:S01]  /*2980*/  @P0 FADD.FTZ R4, R2, 1 ;  /* 0x3f80000002040421 */ /* 0x000fe20000010000 */
[----:B------:R-:W-:Y:S06]  /*2990*/  @P0 BRA `(.L_x_31) ;  /* 0x00000000002c0947 */ /* 0x000fec0003800000 */
[----:B------:R-:W-:-:S13]  /*29a0*/  FSETP.NEU.FTZ.AND P0, PT, |R2|, +INF , PT ;  /* 0x7f8000000200780b */ /* 0x000fda0003f1d200 */
[----:B------:R-:W-:Y:S01]  /*29b0*/  @!P0 MOV R4, R2 ;  /* 0x0000000200048202 */ /* 0x000fe20000000f00 */
[----:B------:R-:W-:Y:S06]  /*29c0*/  @!P0 BRA `(.L_x_31) ;  /* 0x0000000000208947 */ /* 0x000fec0003800000 */
[----:B------:R-:W-:-:S04]  /*29d0*/  FFMA R2, R2, 1.84467440737095516160e+19, RZ ;  /* 0x5f80000002027823 */ /* 0x000fc800000000ff */
[----:B------:R-:W0:Y:S02]  /*29e0*/  MUFU.RSQ R5, R2 ;  /* 0x0000000200057308 */ /* 0x000e240000001400 */
[----:B0-----:R-:W-:Y:S01]  /*29f0*/  FMUL.FTZ R7, R2, R5 ;  /* 0x0000000502077220 */ /* 0x001fe20000410000 */
[----:B------:R-:W-:-:S03]  /*2a00*/  FMUL.FTZ R5, R5, 0.5 ;  /* 0x3f00000005057820 */ /* 0x000fc60000410000 */
[----:B------:R-:W-:-:S04]  /*2a10*/  FADD.FTZ R4, -R7, -RZ ;  /* 0x800000ff07047221 */ /* 0x000fc80000010100 */
[----:B------:R-:W-:-:S04]  /*2a20*/  FFMA R4, R7, R4, R2 ;  /* 0x0000000407047223 */ /* 0x000fc80000000002 */
[----:B------:R-:W-:-:S04]  /*2a30*/  FFMA R4, R4, R5, R7 ;  /* 0x0000000504047223 */ /* 0x000fc80000000007 */
[----:B------:R-:W-:-:S07]  /*2a40*/  FMUL.FTZ R4, R4, 2.3283064365386962891e-10 ;  /* 0x2f80000004047820 */ /* 0x000fce0000410000 */
.L_x_31:
[----:B------:R-:W-:Y:S01]  /*2a50*/  HFMA2 R5, -RZ, RZ, 0, 0 ;  /* 0x00000000ff057431 */ /* 0x000fe200000001ff */
[----:B------:R-:W-:Y:S02]  /*2a60*/  MOV R2, R4 ;  /* 0x0000000400027202 */ /* 0x000fe40000000f00 */
[----:B------:R-:W-:-:S04]  /*2a70*/  MOV R4, R6 ;  /* 0x0000000600047202 */ /* 0x000fc80000000f00 */
[----:B------:R-:W-:Y:S05]  /*2a80*/  RET.REL.NODEC R4 `(_Z20flashAttentionKernelPfS_S_S_iiiii) ;  /* 0xffffffd4045c7950 */ /* 0x000fea0003c3ffff */
        .weak           $__internal_1_$__cuda_sm3x_div_rn_noftz_f32_slowpath
        .type           $__internal_1_$__cuda_sm3x_div_rn_noftz_f32_slowpath,@function
        .size           $__internal_1_$__cuda_sm3x_div_rn_noftz_f32_slowpath,(.L_x_45 - $__internal_1_$__cuda_sm3x_div_rn_noftz_f32_slowpath)
$__internal_1_$__cuda_sm3x_div_rn_noftz_f32_slowpath:
[----:B------:R-:W-:Y:S01]  /*2a90*/  SHF.R.U32.HI R25, RZ, 0x17, R2 ;  /* 0x00000017ff197819 */ /* 0x000fe20000011602 */
[----:B------:R-:W-:Y:S01]  /*2aa0*/  BSSY.RECONVERGENT B1, `(.L_x_32) ;  /* 0x0000063000017945 */ /* 0x000fe20003800200 */
[----:B------:R-:W-:Y:S02]  /*2ab0*/  SHF.R.U32.HI R31, RZ, 0x17, R30 ;  /* 0x00000017ff1f7819 */ /* 0x000fe4000001161e */
[----:B------:R-:W-:Y:S02]  /*2ac0*/  LOP3.LUT R25, R25, 0xff, RZ, 0xc0, !PT ;  /* 0x000000ff19197812 */ /* 0x000fe400078ec0ff */
[----:B------:R-:W-:Y:S02]  /*2ad0*/  LOP3.LUT R31, R31, 0xff, RZ, 0xc0, !PT ;  /* 0x000000ff1f1f7812 */ /* 0x000fe400078ec0ff */
[----:B------:R-:W-:Y:S02]  /*2ae0*/  IADD3 R24, PT, PT, R25, -0x1, RZ ;  /* 0xffffffff19187810 */ /* 0x000fe40007ffe0ff */
[----:B------:R-:W-:-:S02]  /*2af0*/  IADD3 R27, PT, PT, R31, -0x1, RZ ;  /* 0xffffffff1f1b7810 */ /* 0x000fc40007ffe0ff */
[----:B------:R-:W-:Y:S02]  /*2b00*/  ISETP.GT.U32.AND P0, PT, R24, 0xfd, PT ;  /* 0x000000fd1800780c */ /* 0x000fe40003f04070 */
[----:B------:R-:W-:Y:S02]  /*2b10*/  MOV R28, R2 ;  /* 0x00000002001c7202 */ /* 0x000fe40000000f00 */
[----:B------:R-:W-:-:S13]  /*2b20*/  ISETP.GT.U32.OR P0, PT, R27, 0xfd, P0 ;  /* 0x000000fd1b00780c */ /* 0x000fda0000704470 */
[----:B------:R-:W-:Y:S01]  /*2b30*/  @!P0 MOV R36, RZ ;  /* 0x000000ff00248202 */ /* 0x000fe20000000f00 */
[----:B------:R-:W-:Y:S06]  /*2b40*/  @!P0 BRA `(.L_x_33) ;  /* 0x00000000005c8947 */ /* 0x000fec0003800000 */
[----:B------:R-:W-:Y:S02]  /*2b50*/  FSETP.GTU.FTZ.AND P0, PT, |R30|, +INF , PT ;  /* 0x7f8000001e00780b */ /* 0x000fe40003f1c200 */
[----:B------:R-:W-:-:S04]  /*2b60*/  FSETP.GTU.FTZ.AND P1, PT, |R2|, +INF , PT ;  /* 0x7f8000000200780b */ /* 0x000fc80003f3c200 */
[----:B------:R-:W-:-:S13]  /*2b70*/  PLOP3.LUT P0, PT, P0, P1, PT, 0xf8, 0x8f ;  /* 0x00000000008f781c */ /* 0x000fda0000703f70 */
[----:B------:R-:W-:Y:S05]  /*2b80*/  @P0 BRA `(.L_x_34) ;  /* 0x00000004004c0947 */ /* 0x000fea0003800000 */
[----:B------:R-:W-:-:S13]  /*2b90*/  LOP3.LUT P0, RZ, R28, 0x7fffffff, R30, 0xc8, !PT ;  /* 0x7fffffff1cff7812 */ /* 0x000fda000780c81e */
[----:B------:R-:W-:Y:S05]  /*2ba0*/  @!P0 BRA `(.L_x_35) ;  /* 0x00000004003c8947 */ /* 0x000fea0003800000 */
[----:B------:R-:W-:Y:S02]  /*2bb0*/  FSETP.NEU.FTZ.AND P3, PT, |R30|, +INF , PT ;  /* 0x7f8000001e00780b */ /* 0x000fe40003f7d200 */
[----:B------:R-:W-:Y:S02]  /*2bc0*/  FSETP.NEU.FTZ.AND P1, PT, |R2|, +INF , PT ;  /* 0x7f8000000200780b */ /* 0x000fe40003f3d200 */
[----:B------:R-:W-:-:S11]  /*2bd0*/  FSETP.NEU.FTZ.AND P0, PT, |R30|, +INF , PT ;  /* 0x7f8000001e00780b */ /* 0x000fd60003f1d200 */
[----:B------:R-:W-:Y:S05]  /*2be0*/  @!P1 BRA !P3, `(.L_x_35) ;  /* 0x00000004002c9947 */ /* 0x000fea0005800000 */
[----:B------:R-:W-:-:S04]  /*2bf0*/  LOP3.LUT P3, RZ, R30, 0x7fffffff, RZ, 0xc0, !PT ;  /* 0x7fffffff1eff7812 */ /* 0x000fc8000786c0ff */
[----:B------:R-:W-:-:S13]  /*2c00*/  PLOP3.LUT P1, PT, P1, P3, PT, 0x2f, 0xf2 ;  /* 0x0000000000f2781c */ /* 0x000fda0000f26577 */
[----:B------:R-:W-:Y:S05]  /*2c10*/  @P1 BRA `(.L_x_36) ;  /* 0x0000000400181947 */ /* 0x000fea0003800000 */
[----:B------:R-:W-:-:S04]  /*2c20*/  LOP3.LUT P1, RZ, R28, 0x7fffffff, RZ, 0xc0, !PT ;  /* 0x7fffffff1cff7812 */ /* 0x000fc8000782c0ff */
[----:B------:R-:W-:-:S13]  /*2c30*/  PLOP3.LUT P0, PT, P0, P1, PT, 0x2f, 0xf2 ;  /* 0x0000000000f2781c */ /* 0x000fda0000702577 */
[----:B------:R-:W-:Y:S05]  /*2c40*/  @P0 BRA `(.L_x_37) ;  /* 0x0000000400000947 */ /* 0x000fea0003800000 */
[----:B------:R-:W-:Y:S02]  /*2c50*/  ISETP.GE.AND P0, PT, R27, RZ, PT ;  /* 0x000000ff1b00720c */ /* 0x000fe40003f06270 */
[----:B------:R-:W-:-:S11]  /*2c60*/  ISETP.GE.AND P1, PT, R24, RZ, PT ;  /* 0x000000ff1800720c */ /* 0x000fd60003f26270 */
[----:B------:R-:W-:Y:S01]  /*2c70*/  @P0 MOV R36, RZ ;  /* 0x000000ff00240202 */ /* 0x000fe20000000f00 */
[----:B------:R-:W-:Y:S01]  /*2c80*/  @!P0 FFMA R30, R30, 1.84467440737095516160e+19, RZ ;  /* 0x5f8000001e1e8823 */ /* 0x000fe200000000ff */
[----:B------:R-:W-:Y:S01]  /*2c90*/  @!P0 MOV R36, 0xffffffc0 ;  /* 0xffffffc000248802 */ /* 0x000fe20000000f00 */
[----:B------:R-:W-:-:S03]  /*2ca0*/  @!P1 FFMA R28, R2, 1.84467440737095516160e+19, RZ ;  /* 0x5f800000021c9823 */ /* 0x000fc600000000ff */
[----:B------:R-:W-:-:S07]  /*2cb0*/  @!P1 IADD3 R36, PT, PT, R36, 0x40, RZ ;  /* 0x0000004024249810 */ /* 0x000fce0007ffe0ff */
.L_x_33:
[----:B------:R-:W-:Y:S01]  /*2cc0*/  LEA R24, R25, 0xc0800000, 0x17 ;  /* 0xc080000019187811 */ /* 0x000fe200078eb8ff */
[----:B------:R-:W-:Y:S01]  /*2cd0*/  BSSY.RECONVERGENT B2, `(.L_x_38) ;  /* 0x0000036000027945 */ /* 0x000fe20003800200 */
[----:B------:R-:W-:Y:S02]  /*2ce0*/  IADD3 R31, PT, PT, R31, -0x7f, RZ ;  /* 0xffffff811f1f7810 */ /* 0x000fe40007ffe0ff */
[----:B------:R-:W-:-:S03]  /*2cf0*/  IADD3 R28, PT, PT, -R24, R28, RZ ;  /* 0x0000001c181c7210 */ /* 0x000fc60007ffe1ff */
[C---:B------:R-:W-:Y:S01]  /*2d00*/  IMAD R30, R31.reuse, -0x800000, R30 ;  /* 0xff8000001f1e7824 */ /* 0x040fe200078e021e */
[----:B------:R-:W0:Y:S01]  /*2d10*/  MUFU.RCP R27, R28 ;  /* 0x0000001c001b7308 */ /* 0x000e220000001000 */
[----:B------:R-:W-:Y:S01]  /*2d20*/  FADD.FTZ R29, -R28, -RZ ;  /* 0x800000ff1c1d7221 */ /* 0x000fe20000010100 */
[----:B------:R-:W-:-:S04]  /*2d30*/  IADD3 R31, PT, PT, R31, 0x7f, -R25 ;  /* 0x0000007f1f1f7810 */ /* 0x000fc80007ffe819 */
[----:B------:R-:W-:Y:S01]  /*2d40*/  IADD3 R36, PT, PT, R31, R36, RZ ;  /* 0x000000241f247210 */ /* 0x000fe20007ffe0ff */
[----:B0-----:R-:W-:-:S04]  /*2d50*/  FFMA R24, R27, R29, 1 ;  /* 0x3f8000001b187423 */ /* 0x001fc8000000001d */
[----:B------:R-:W-:-:S04]  /*2d60*/  FFMA R24, R27, R24, R27 ;  /* 0x000000181b187223 */ /* 0x000fc8000000001b */
[----:B------:R-:W-:-:S04]  /*2d70*/  FFMA R28, R30, R24, RZ ;  /* 0x000000181e1c7223 */ /* 0x000fc800000000ff */
[----:B------:R-:W-:-:S04]  /*2d80*/  FFMA R27, R29, R28, R30 ;  /* 0x0000001c1d1b7223 */ /* 0x000fc8000000001e */
[----:B------:R-:W-:-:S04]  /*2d90*/  FFMA R27, R24, R27, R28 ;  /* 0x0000001b181b7223 */ /* 0x000fc8000000001c */
[----:B------:R-:W-:-:S04]  /*2da0*/  FFMA R29, R29, R27, R30 ;  /* 0x0000001b1d1d7223 */ /* 0x000fc8000000001e */
[----:B------:R-:W-:-:S05]  /*2db0*/  FFMA R28, R24, R29, R27 ;  /* 0x0000001d181c7223 */ /* 0x000fca000000001b */
[----:B------:R-:W-:-:S04]  /*2dc0*/  SHF.R.U32.HI R25, RZ, 0x17, R28 ;  /* 0x00000017ff197819 */ /* 0x000fc8000001161c */
[----:B------:R-:W-:-:S04]  /*2dd0*/  LOP3.LUT R25, R25, 0xff, RZ, 0xc0, !PT ;  /* 0x000000ff19197812 */ /* 0x000fc800078ec0ff */
[----:B------:R-:W-:-:S04]  /*2de0*/  IADD3 R25, PT, PT, R25, R36, RZ ;  /* 0x0000002419197210 */ /* 0x000fc80007ffe0ff */
[----:B------:R-:W-:-:S04]  /*2df0*/  IADD3 R30, PT, PT, R25, -0x1, RZ ;  /* 0xffffffff191e7810 */ /* 0x000fc80007ffe0ff */
[----:B------:R-:W-:-:S13]  /*2e00*/  ISETP.GE.U32.AND P0, PT, R30, 0xfe, PT ;  /* 0x000000fe1e00780c */ /* 0x000fda0003f06070 */
[----:B------:R-:W-:Y:S05]  /*2e10*/  @!P0 BRA `(.L_x_39) ;  /* 0x0000000000808947 */ /* 0x000fea0003800000 */
[----:B------:R-:W-:-:S13]  /*2e20*/  ISETP.GT.AND P0, PT, R25, 0xfe, PT ;  /* 0x000000fe1900780c */ /* 0x000fda0003f04270 */
[----:B------:R-:W-:Y:S05]  /*2e30*/  @P0 BRA `(.L_x_40) ;  /* 0x00000000006c0947 */ /* 0x000fea0003800000 */
[----:B------:R-:W-:-:S13]  /*2e40*/  ISETP.GE.AND P0, PT, R25, 0x1, PT ;  /* 0x000000011900780c */ /* 0x000fda0003f06270 */
[----:B------:R-:W-:Y:S05]  /*2e50*/  @P0 BRA `(.L_x_41) ;  /* 0x0000000000740947 */ /* 0x000fea0003800000 */
[----:B------:R-:W-:Y:S02]  /*2e60*/  ISETP.GE.AND P0, PT, R25, -0x18, PT ;  /* 0xffffffe81900780c */ /* 0x000fe40003f06270 */
[----:B------:R-:W-:-:S11]  /*2e70*/  LOP3.LUT R28, R28, 0x80000000, RZ, 0xc0, !PT ;  /* 0x800000001c1c7812 */ /* 0x000fd600078ec0ff */
[----:B------:R-:W-:Y:S05]  /*2e80*/  @!P0 BRA `(.L_x_41) ;  /* 0x0000000000688947 */ /* 0x000fea0003800000 */
[CCC-:B------:R-:W-:Y:S01]  /*2e90*/  FFMA.RZ R30, R24.reuse, R29.reuse, R27.reuse ;  /* 0x0000001d181e7223 */ /* 0x1c0fe2000000c01b */
[CCC-:B------:R-:W-:Y:S01]  /*2ea0*/  FFMA.RP R31, R24.reuse, R29.reuse, R27.reuse ;  /* 0x0000001d181f7223 */ /* 0x1c0fe2000000801b */
[----:B------:R-:W-:Y:S01]  /*2eb0*/  FFMA.RM R27, R24, R29, R27 ;  /* 0x0000001d181b7223 */ /* 0x000fe2000000401b */
[C---:B------:R-:W-:Y:S02]  /*2ec0*/  IADD3 R24, PT, PT, R25.reuse, 0x20, RZ ;  /* 0x0000002019187810 */ /* 0x040fe40007ffe0ff */
[----:B------:R-:W-:Y:S02]  /*2ed0*/  LOP3.LUT R30, R30, 0x7fffff, RZ, 0xc0, !PT ;  /* 0x007fffff1e1e7812 */ /* 0x000fe400078ec0ff */
[C---:B------:R-:W-:Y:S02]  /*2ee0*/  ISETP.NE.AND P3, PT, R25.reuse, RZ, PT ;  /* 0x000000ff1900720c */ /* 0x040fe40003f65270 */
[----:B------:R-:W-:Y:S02]  /*2ef0*/  LOP3.LUT R30, R30, 0x800000, RZ, 0xfc, !PT ;  /* 0x008000001e1e7812 */ /* 0x000fe400078efcff */
[----:B------:R-:W-:-:S02]  /*2f00*/  ISETP.NE.AND P1, PT, R25, RZ, PT ;  /* 0x000000ff1900720c */ /* 0x000fc40003f25270 */
[----:B------:R-:W-:Y:S02]  /*2f10*/  IADD3 R25, PT, PT, -R25, RZ, RZ ;  /* 0x000000ff19197210 */ /* 0x000fe40007ffe1ff */
[----:B------:R-:W-:Y:S02]  /*2f20*/  SHF.L.U32 R24, R30, R24, RZ ;  /* 0x000000181e187219 */ /* 0x000fe400000006ff */
[----:B------:R-:W-:Y:S02]  /*2f30*/  FSETP.NEU.FTZ.AND P0, PT, R31, R27, PT ;  /* 0x0000001b1f00720b */ /* 0x000fe40003f1d000 */
[----:B------:R-:W-:Y:S02]  /*2f40*/  SEL R25, R25, RZ, P3 ;  /* 0x000000ff19197207 */ /* 0x000fe40001800000 */
[----:B------:R-:W-:Y:S02]  /*2f50*/  ISETP.NE.AND P1, PT, R24, RZ, P1 ;  /* 0x000000ff1800720c */ /* 0x000fe40000f25270 */
[----:B------:R-:W-:-:S02]  /*2f60*/  SHF.R.U32.HI R30, RZ, R25, R30 ;  /* 0x00000019ff1e7219 */ /* 0x000fc4000001161e */
[----:B------:R-:W-:Y:S02]  /*2f70*/  PLOP3.LUT P0, PT, P0, P1, PT, 0xf8, 0x8f ;  /* 0x00000000008f781c */ /* 0x000fe40000703f70 */
[----:B------:R-:W-:Y:S02]  /*2f80*/  SHF.R.U32.HI R25, RZ, 0x1, R30 ;  /* 0x00000001ff197819 */ /* 0x000fe4000001161e */
[----:B------:R-:W-:-:S04]  /*2f90*/  SEL R24, RZ, 0x1, !P0 ;  /* 0x00000001ff187807 */ /* 0x000fc80004000000 */
[----:B------:R-:W-:-:S04]  /*2fa0*/  LOP3.LUT R24, R24, 0x1, R25, 0xf8, !PT ;  /* 0x0000000118187812 */ /* 0x000fc800078ef819 */
[----:B------:R-:W-:-:S04]  /*2fb0*/  LOP3.LUT R24, R24, R30, RZ, 0xc0, !PT ;  /* 0x0000001e18187212 */ /* 0x000fc800078ec0ff */
[----:B------:R-:W-:-:S04]  /*2fc0*/  IADD3 R24, PT, PT, R25, R24, RZ ;  /* 0x0000001819187210 */ /* 0x000fc80007ffe0ff */
[----:B------:R-:W-:Y:S01]  /*2fd0*/  LOP3.LUT R28, R24, R28, RZ, 0xfc, !PT ;  /* 0x0000001c181c7212 */ /* 0x000fe200078efcff */
[----:B------:R-:W-:Y:S06]  /*2fe0*/  BRA `(.L_x_41) ;  /* 0x0000000000107947 */ /* 0x000fec0003800000 */
.L_x_40:
[----:B------:R-:W-:-:S04]  /*2ff0*/  LOP3.LUT R28, R28, 0x80000000, RZ, 0xc0, !PT ;  /* 0x800000001c1c7812 */ /* 0x000fc800078ec0ff */
[----:B------:R-:W-:Y:S01]  /*3000*/  LOP3.LUT R28, R28, 0x7f800000, RZ, 0xfc, !PT ;  /* 0x7f8000001c1c7812 */ /* 0x000fe200078efcff */
[----:B------:R-:W-:Y:S06]  /*3010*/  BRA `(.L_x_41) ;  /* 0x0000000000047947 */ /* 0x000fec0003800000 */
.L_x_39:
[----:B------:R-:W-:-:S07]  /*3020*/  LEA R28, R36, R28, 0x17 ;  /* 0x0000001c241c7211 */ /* 0x000fce00078eb8ff */
.L_x_41:
[----:B------:R-:W-:Y:S05]  /*3030*/  BSYNC.RECONVERGENT B2 ;  /* 0x0000000000027941 */ /* 0x000fea0003800200 */
.L_x_38:
[----:B------:R-:W-:Y:S05]  /*3040*/  BRA `(.L_x_42) ;  /* 0x0000000000207947 */ /* 0x000fea0003800000 */
.L_x_37:
[----:B------:R-:W-:-:S04]  /*3050*/  LOP3.LUT R28, R28, 0x80000000, R30, 0x48, !PT ;  /* 0x800000001c1c7812 */ /* 0x000fc800078e481e */
[----:B------:R-:W-:Y:S01]  /*3060*/  LOP3.LUT R28, R28, 0x7f800000, RZ, 0xfc, !PT ;  /* 0x7f8000001c1c7812 */ /* 0x000fe200078efcff */
[----:B------:R-:W-:Y:S06]  /*3070*/  BRA `(.L_x_42) ;  /* 0x0000000000147947 */ /* 0x000fec0003800000 */
.L_x_36:
[----:B------:R-:W-:Y:S01]  /*3080*/  LOP3.LUT R28, R28, 0x80000000, R30, 0x48, !PT ;  /* 0x800000001c1c7812 */ /* 0x000fe200078e481e */
[----:B------:R-:W-:Y:S06]  /*3090*/  BRA `(.L_x_42) ;  /* 0x00000000000c7947 */ /* 0x000fec0003800000 */
.L_x_35:
[----:B------:R-:W0:Y:S01]  /*30a0*/  MUFU.RSQ R28, -QNAN ;  /* 0xffc00000001c7908 */ /* 0x000e220000001400 */
[----:B------:R-:W-:Y:S05]  /*30b0*/  BRA `(.L_x_42) ;  /* 0x0000000000047947 */ /* 0x000fea0003800000 */
.L_x_34:
[----:B------:R-:W-:-:S07]  /*30c0*/  FADD.FTZ R28, R30, R2 ;  /* 0x000000021e1c7221 */ /* 0x000fce0000010000 */
.L_x_42:
[----:B------:R-:W-:Y:S05]  /*30d0*/  BSYNC.RECONVERGENT B1 ;  /* 0x0000000000017941 */ /* 0x000fea0003800200 */
.L_x_32:
[----:B------:R-:W-:Y:S01]  /*30e0*/  HFMA2 R27, -RZ, RZ, 0, 0 ;  /* 0x00000000ff1b7431 */ /* 0x000fe200000001ff */
[----:B0-----:R-:W-:-:S03]  /*30f0*/  MOV R24, R28 ;  /* 0x0000001c00187202 */ /* 0x001fc60000000f00 */
[----:B------:R-:W-:Y:S05]  /*3100*/  RET.REL.NODEC R26 `(_Z20flashAttentionKernelPfS_S_S_iiiii) ;  /* 0xffffffcc1abc7950 */ /* 0x000fea0003c3ffff */
.L_x_43:
[----:B------:R-:W-:-:S00]  /*3110*/  BRA `(.L_x_43) ;  /* 0xfffffffc00fc7947 */ /* 0x000fc0000383ffff */
[----:B------:R-:W-:-:S00]  /*3120*/  NOP ;  /* 0x0000000000007918 */ /* 0x000fc00000000000 */
        /* <DEDUP_REMOVED lines=13> */
.L_x_45:


//--------------------- .nv.shared._Z20flashAttentionKernelPfS_S_S_iiiii --------------------------
	.section	.nv.shared._Z20flashAttentionKernelPfS_S_S_iiiii,"aw",@nobits
	.sectionflags	@""
	.align	4
.nv.shared._Z20flashAttentionKernelPfS_S_S_iiiii:
	.zero		4224


//--------------------- .nv.shared.reserved.0     --------------------------
	.section	.nv.shared.reserved.0,"aw",@nobits
	.weak		__nv_reservedSMEM_offset_0_alias
	.size		__nv_reservedSMEM_offset_0_alias, 0, 64
	.other		__nv_reservedSMEM_offset_0_alias,@"STO_CUDA_RESERVED_SHARED STV_DEFAULT"
__nv_reservedSMEM_offset_0_alias:
	.zero		0
	.zero		64


//--------------------- .nv.constant0._Z20flashAttentionKernelPfS_S_S_iiiii --------------------------
	.section	.nv.constant0._Z20flashAttentionKernelPfS_S_S_iiiii,"a",@progbits
	.sectionflags	@""
	.align	4
.nv.constant0._Z20flashAttentionKernelPfS_S_S_iiiii:
	.zero		948


//--------------------- SYMBOLS --------------------------

	.type		.nv.reservedSmem.offset0,@object
	.size		.nv.reservedSmem.offset0,0x4
	.type		.nv.reservedSmem.cap,@object
	.size		.nv.reservedSmem.cap,0x4
